// auto-generated by cutlass_sweep.conv — config: {"arch": "sm_90", "cluster_m": 2, "cluster_n": 1, "conv_kind": "dgrad", "dtype": "bf16", "ndim": 2, "tile_k": 32, "tile_m": 64, "tile_n": 128}
#include "cutlass/cutlass.h"
#include "cute/tensor.hpp"
#include "cutlass/kernel_hardware_info.hpp"
#include "cutlass/conv/convolution.h"
#include "cutlass/conv/dispatch_policy.hpp"
#include "cutlass/conv/collective/collective_builder.hpp"
#include "cutlass/conv/kernel/conv_universal.hpp"
#include "cutlass/conv/device/conv_universal_adapter.hpp"
#include "cutlass/epilogue/collective/collective_builder.hpp"

using namespace cute;
using Elem = cutlass::bfloat16_t;
using Acc  = float;
using LayoutAB = cutlass::layout::TensorNHWC;
using LayoutC  = cutlass::layout::TensorNHWC;
constexpr auto ConvOp = cutlass::conv::Operator::kDgrad;
using TileShape    = Shape<_64, _128, Shape<_32>>;
using ClusterShape = Shape<_2, _1, _1>;

using CollectiveEpilogue = typename cutlass::epilogue::collective::CollectiveBuilder<
    cutlass::arch::Sm90, cutlass::arch::OpClassTensorOp,
    TileShape, ClusterShape,
    cutlass::epilogue::collective::EpilogueTileAuto,
    Acc, Acc,
    Elem, LayoutC, 128 / cutlass::sizeof_bits<Elem>::value,
    Elem, LayoutC, 128 / cutlass::sizeof_bits<Elem>::value,
    cutlass::epilogue::collective::EpilogueScheduleAuto
  >::CollectiveOp;

using CollectiveMainloop = typename cutlass::conv::collective::CollectiveBuilder<
    cutlass::arch::Sm90, cutlass::arch::OpClassTensorOp, ConvOp,
    Elem, LayoutAB, 128 / cutlass::sizeof_bits<Elem>::value,
    Elem, LayoutAB, 128 / cutlass::sizeof_bits<Elem>::value,
    Acc,
    TileShape, ClusterShape,
    cutlass::conv::collective::StageCountAutoCarveout<
        static_cast<int>(sizeof(typename CollectiveEpilogue::SharedStorage))>,
    cutlass::conv::collective::KernelScheduleAuto
  >::CollectiveOp;

using ProblemShape = cutlass::conv::ConvProblemShape<
    ConvOp, CollectiveMainloop::DispatchPolicy::NumSpatialDimensions>;
using ConvKernel = cutlass::conv::kernel::ConvUniversal<
    ProblemShape, CollectiveMainloop, CollectiveEpilogue>;
using Conv = cutlass::conv::device::ConvUniversalAdapter<ConvKernel>;

auto* _anchor = &cutlass::device_kernel<ConvKernel>;


// ===== COMPILED SASS (sm_90a) =====

	.target	sm_90a

	.elftype	@"ET_EXEC"


//--------------------- .note.nv.tkinfo           --------------------------
	.section	.note.nv.tkinfo,"",@"SHT_NOTE"
	.sectionflags	@"SHF_NOTE_NV_TKINFO"
	.tkinfo
        /*0018*/ 	.word	0x00000002
        /*0030*/ 	.string	""
        /*0030*/ 	.string	"ptxas"
        /*0030*/ 	.string	"Cuda compilation tools, release 13.0, V13.0.88"
        /*0030*/ 	.string	"Build cuda_13.0.r13.0/compiler.36424714_0"
        /*0030*/ 	.string	"-arch sm_90a -m 64 "



//--------------------- .note.nv.cuinfo           --------------------------
	.section	.note.nv.cuinfo,"",@"SHT_NOTE"
	.sectionflags	@"SHF_NOTE_NV_CUINFO"
        /*0018*/ 	.short	0x0002
        /*001a*/ 	.short	0x005a
        /*001c*/ 	.short	0x0082
	.zero		2


//--------------------- .nv.info                  --------------------------
	.section	.nv.info,"",@"SHT_CUDA_INFO"
	.align	4


	//----- nvinfo : EIATTR_REGCOUNT
	.align		4
        /*0000*/ 	.byte	0x04, 0x2f
        /*0002*/ 	.short	(.L_12 - .L_11)
	.align		4
.L_11:
        /*0004*/ 	.word	index@(_ZN7cutlass13device_kernelINS_4conv6kernel13ConvUniversalINS1_16ConvProblemShapeILNS1_8OperatorE1ELi2EEENS1_10collective14CollectiveConvINS1_46MainloopSm90TmaGmmaWarpSpecializedImplicitGemmILS5_1ELi18ELi2EN4cute5tupleIJNSA_1CILi2EEENSC_ILi1EEESE_EEENS1_36KernelImplicitTmaWarpSpecializedSm90ELi1EEENSB_IJNSC_ILi64EEENSC_ILi128EEENSB_IJNSC_ILi32EEEEEEEEENS_10bfloat16_tESN_NSA_8TiledMMAINSA_8MMA_AtomIJNSA_4SM904GMMA28MMA_64x128x16_F32BF16BF16_SSILNSR_5MajorE0ELST_1ELNSR_7ScaleInE1ELSU_1EEEEEENSA_6LayoutINSB_IJSE_SE_SE_EEENSB_IJNSC_ILi0EEESZ_SZ_EEEEENSB_IJNSA_10UnderscoreES12_S12_EEEEENS7_6detail26Sm90ImplicitGemmTileTraitsINSA_20SM90_TMA_LOAD_IM2COLENSA_14ComposedLayoutINSA_7SwizzleILi2ELi4ELi3EEENSA_18smem_ptr_flag_bitsILi16EEENSX_INSB_IJNSB_IJNSC_ILi8EEES1D_EEENSB_IJSK_SE_EEENSB_IJSE_NSC_ILi18EEEEEEEEENSB_IJNSB_IJSK_NSC_ILi256EEEEEENSB_IJSE_SZ_EEENSB_IJSZ_NSC_ILi2048EEEEEEEEEEEEEvEENS16_INSA_23SM90_TMA_LOAD_MULTICASTENS18_INS19_ILi3ELi4ELi3EEES1C_NSX_INSB_IJNSB_IJSI_SD_EEENSB_IJS1D_NSC_ILi4EEEEEES1H_EEENSB_IJNSB_IJSE_S1M_EEENSB_IJSI_NSC_ILi512EEEEEENSB_IJSZ_NSC_ILi4096EEEEEEEEEEEEEvEEEENS_8epilogue10collective6detail29Sm90TmaWarpSpecializedAdapterINS29_15DefaultEpilogueISN_NSB_IJNSB_IJlllEEESE_SZ_EEES2E_NS28_6thread17LinearCombinationISN_Li1EffLNS2F_9ScaleType4KindE0ELNS_15FloatRoundStyleE2ESN_EENS_4gemm15EpilogueDefaultEEEEEvvEEEEvNT_6ParamsE)
        /*0008*/ 	.word	0x0000005a


	//----- nvinfo : EIATTR_FRAME_SIZE
	.align		4
.L_12:
        /*000c*/ 	.byte	0x04, 0x11
        /*000e*/ 	.short	(.L_14 - .L_13)
	.align		4
.L_13:
        /*0010*/ 	.word	index@(_ZN7cutlass13device_kernelINS_4conv6kernel13ConvUniversalINS1_16ConvProblemShapeILNS1_8OperatorE1ELi2EEENS1_10collective14CollectiveConvINS1_46MainloopSm90TmaGmmaWarpSpecializedImplicitGemmILS5_1ELi18ELi2EN4cute5tupleIJNSA_1CILi2EEENSC_ILi1EEESE_EEENS1_36KernelImplicitTmaWarpSpecializedSm90ELi1EEENSB_IJNSC_ILi64EEENSC_ILi128EEENSB_IJNSC_ILi32EEEEEEEEENS_10bfloat16_tESN_NSA_8TiledMMAINSA_8MMA_AtomIJNSA_4SM904GMMA28MMA_64x128x16_F32BF16BF16_SSILNSR_5MajorE0ELST_1ELNSR_7ScaleInE1ELSU_1EEEEEENSA_6LayoutINSB_IJSE_SE_SE_EEENSB_IJNSC_ILi0EEESZ_SZ_EEEEENSB_IJNSA_10UnderscoreES12_S12_EEEEENS7_6detail26Sm90ImplicitGemmTileTraitsINSA_20SM90_TMA_LOAD_IM2COLENSA_14ComposedLayoutINSA_7SwizzleILi2ELi4ELi3EEENSA_18smem_ptr_flag_bitsILi16EEENSX_INSB_IJNSB_IJNSC_ILi8EEES1D_EEENSB_IJSK_SE_EEENSB_IJSE_NSC_ILi18EEEEEEEEENSB_IJNSB_IJSK_NSC_ILi256EEEEEENSB_IJSE_SZ_EEENSB_IJSZ_NSC_ILi2048EEEEEEEEEEEEEvEENS16_INSA_23SM90_TMA_LOAD_MULTICASTENS18_INS19_ILi3ELi4ELi3EEES1C_NSX_INSB_IJNSB_IJSI_SD_EEENSB_IJS1D_NSC_ILi4EEEEEES1H_EEENSB_IJNSB_IJSE_S1M_EEENSB_IJSI_NSC_ILi512EEEEEENSB_IJSZ_NSC_ILi4096EEEEEEEEEEEEEvEEEENS_8epilogue10collective6detail29Sm90TmaWarpSpecializedAdapterINS29_15DefaultEpilogueISN_NSB_IJNSB_IJlllEEESE_SZ_EEES2E_NS28_6thread17LinearCombinationISN_Li1EffLNS2F_9ScaleType4KindE0ELNS_15FloatRoundStyleE2ESN_EENS_4gemm15EpilogueDefaultEEEEEvvEEEEvNT_6ParamsE)
        /*0014*/ 	.word	0x00000000


	//----- nvinfo : EIATTR_MIN_STACK_SIZE
	.align		4
.L_14:
        /*0018*/ 	.byte	0x04, 0x12
        /*001a*/ 	.short	(.L_16 - .L_15)
	.align		4
.L_15:
        /*001c*/ 	.word	index@(_ZN7cutlass13device_kernelINS_4conv6kernel13ConvUniversalINS1_16ConvProblemShapeILNS1_8OperatorE1ELi2EEENS1_10collective14CollectiveConvINS1_46MainloopSm90TmaGmmaWarpSpecializedImplicitGemmILS5_1ELi18ELi2EN4cute5tupleIJNSA_1CILi2EEENSC_ILi1EEESE_EEENS1_36KernelImplicitTmaWarpSpecializedSm90ELi1EEENSB_IJNSC_ILi64EEENSC_ILi128EEENSB_IJNSC_ILi32EEEEEEEEENS_10bfloat16_tESN_NSA_8TiledMMAINSA_8MMA_AtomIJNSA_4SM904GMMA28MMA_64x128x16_F32BF16BF16_SSILNSR_5MajorE0ELST_1ELNSR_7ScaleInE1ELSU_1EEEEEENSA_6LayoutINSB_IJSE_SE_SE_EEENSB_IJNSC_ILi0EEESZ_SZ_EEEEENSB_IJNSA_10UnderscoreES12_S12_EEEEENS7_6detail26Sm90ImplicitGemmTileTraitsINSA_20SM90_TMA_LOAD_IM2COLENSA_14ComposedLayoutINSA_7SwizzleILi2ELi4ELi3EEENSA_18smem_ptr_flag_bitsILi16EEENSX_INSB_IJNSB_IJNSC_ILi8EEES1D_EEENSB_IJSK_SE_EEENSB_IJSE_NSC_ILi18EEEEEEEEENSB_IJNSB_IJSK_NSC_ILi256EEEEEENSB_IJSE_SZ_EEENSB_IJSZ_NSC_ILi2048EEEEEEEEEEEEEvEENS16_INSA_23SM90_TMA_LOAD_MULTICASTENS18_INS19_ILi3ELi4ELi3EEES1C_NSX_INSB_IJNSB_IJSI_SD_EEENSB_IJS1D_NSC_ILi4EEEEEES1H_EEENSB_IJNSB_IJSE_S1M_EEENSB_IJSI_NSC_ILi512EEEEEENSB_IJSZ_NSC_ILi4096EEEEEEEEEEEEEvEEEENS_8epilogue10collective6detail29Sm90TmaWarpSpecializedAdapterINS29_15DefaultEpilogueISN_NSB_IJNSB_IJlllEEESE_SZ_EEES2E_NS28_6thread17LinearCombinationISN_Li1EffLNS2F_9ScaleType4KindE0ELNS_15FloatRoundStyleE2ESN_EENS_4gemm15EpilogueDefaultEEEEEvvEEEEvNT_6ParamsE)
        /*0020*/ 	.word	0x00000000
.L_16:


//--------------------- .nv.compat                --------------------------
	.section	.nv.compat,"",@"SHT_CUDA_COMPAT_INFO"
	.align	4
        /*0000*/ 	.byte	0x02, 0x09, 0x01, 0x00, 0x02, 0x02, 0x04, 0x00, 0x02, 0x05, 0x05, 0x00, 0x03, 0x07, 0x01, 0x01
        /*0010*/ 	.byte	0x02, 0x03, 0x01, 0x00, 0x02, 0x06, 0x01, 0x00, 0x04, 0x0b, 0x08, 0x00, 0x00, 0x00, 0x00, 0x00
        /*0020*/ 	.byte	0x00, 0x00, 0x00, 0x00


//--------------------- .nv.info._ZN7cutlass13device_kernelINS_4conv6kernel13ConvUniversalINS1_16ConvProblemShapeILNS1_8OperatorE1ELi2EEENS1_10collective14CollectiveConvINS1_46MainloopSm90TmaGmmaWarpSpecializedImplicitGemmILS5_1ELi18ELi2EN4cute5tupleIJNSA_1CILi2EEENSC_ILi1EEESE_EEENS1_36KernelImplicitTmaWarpSpecializedSm90ELi1EEENSB_IJNSC_ILi64EEENSC_ILi128EEENSB_IJNSC_ILi32EEEEEEEEENS_10bfloat16_tESN_NSA_8TiledMMAINSA_8MMA_AtomIJNSA_4SM904GMMA28MMA_64x128x16_F32BF16BF16_SSILNSR_5MajorE0ELST_1ELNSR_7ScaleInE1ELSU_1EEEEEENSA_6LayoutINSB_IJSE_SE_SE_EEENSB_IJNSC_ILi0EEESZ_SZ_EEEEENSB_IJNSA_10UnderscoreES12_S12_EEEEENS7_6detail26Sm90ImplicitGemmTileTraitsINSA_20SM90_TMA_LOAD_IM2COLENSA_14ComposedLayoutINSA_7SwizzleILi2ELi4ELi3EEENSA_18smem_ptr_flag_bitsILi16EEENSX_INSB_IJNSB_IJNSC_ILi8EEES1D_EEENSB_IJSK_SE_EEENSB_IJSE_NSC_ILi18EEEEEEEEENSB_IJNSB_IJSK_NSC_ILi256EEEEEENSB_IJSE_SZ_EEENSB_IJSZ_NSC_ILi2048EEEEEEEEEEEEEvEENS16_INSA_23SM90_TMA_LOAD_MULTICASTENS18_INS19_ILi3ELi4ELi3EEES1C_NSX_INSB_IJNSB_IJSI_SD_EEENSB_IJS1D_NSC_ILi4EEEEEES1H_EEENSB_IJNSB_IJSE_S1M_EEENSB_IJSI_NSC_ILi512EEEEEENSB_IJSZ_NSC_ILi4096EEEEEEEEEEEEEvEEEENS_8epilogue10collective6detail29Sm90TmaWarpSpecializedAdapterINS29_15DefaultEpilogueISN_NSB_IJNSB_IJlllEEESE_SZ_EEES2E_NS28_6thread17LinearCombinationISN_Li1EffLNS2F_9ScaleType4KindE0ELNS_15FloatRoundStyleE2ESN_EENS_4gemm15EpilogueDefaultEEEEEvvEEEEvNT_6ParamsE --------------------------
	.section	.nv.info._ZN7cutlass13device_kernelINS_4conv6kernel13ConvUniversalINS1_16ConvProblemShapeILNS1_8OperatorE1ELi2EEENS1_10collective14CollectiveConvINS1_46MainloopSm90TmaGmmaWarpSpecializedImplicitGemmILS5_1ELi18ELi2EN4cute5tupleIJNSA_1CILi2EEENSC_ILi1EEESE_EEENS1_36KernelImplicitTmaWarpSpecializedSm90ELi1EEENSB_IJNSC_ILi64EEENSC_ILi128EEENSB_IJNSC_ILi32EEEEEEEEENS_10bfloat16_tESN_NSA_8TiledMMAINSA_8MMA_AtomIJNSA_4SM904GMMA28MMA_64x128x16_F32BF16BF16_SSILNSR_5MajorE0ELST_1ELNSR_7ScaleInE1ELSU_1EEEEEENSA_6LayoutINSB_IJSE_SE_SE_EEENSB_IJNSC_ILi0EEESZ_SZ_EEEEENSB_IJNSA_10UnderscoreES12_S12_EEEEENS7_6detail26Sm90ImplicitGemmTileTraitsINSA_20SM90_TMA_LOAD_IM2COLENSA_14ComposedLayoutINSA_7SwizzleILi2ELi4ELi3EEENSA_18smem_ptr_flag_bitsILi16EEENSX_INSB_IJNSB_IJNSC_ILi8EEES1D_EEENSB_IJSK_SE_EEENSB_IJSE_NSC_ILi18EEEEEEEEENSB_IJNSB_IJSK_NSC_ILi256EEEEEENSB_IJSE_SZ_EEENSB_IJSZ_NSC_ILi2048EEEEEEEEEEEEEvEENS16_INSA_23SM90_TMA_LOAD_MULTICASTENS18_INS19_ILi3ELi4ELi3EEES1C_NSX_INSB_IJNSB_IJSI_SD_EEENSB_IJS1D_NSC_ILi4EEEEEES1H_EEENSB_IJNSB_IJSE_S1M_EEENSB_IJSI_NSC_ILi512EEEEEENSB_IJSZ_NSC_ILi4096EEEEEEEEEEEEEvEEEENS_8epilogue10collective6detail29Sm90TmaWarpSpecializedAdapterINS29_15DefaultEpilogueISN_NSB_IJNSB_IJlllEEESE_SZ_EEES2E_NS28_6thread17LinearCombinationISN_Li1EffLNS2F_9ScaleType4KindE0ELNS_15FloatRoundStyleE2ESN_EENS_4gemm15EpilogueDefaultEEEEEvvEEEEvNT_6ParamsE,"",@"SHT_CUDA_INFO"
	.sectionflags	@""
	.align	4


	//----- nvinfo : EIATTR_CUDA_API_VERSION
	.align		4
        /*0000*/ 	.byte	0x04, 0x37
        /*0002*/ 	.short	(.L_18 - .L_17)
.L_17:
        /*0004*/ 	.word	0x00000082


	//----- nvinfo : EIATTR_KPARAM_INFO
	.align		4
.L_18:
        /*0008*/ 	.byte	0x04, 0x17
        /*000a*/ 	.short	(.L_20 - .L_19)
.L_19:
        /*000c*/ 	.word	0x00000000
        /*0010*/ 	.short	0x0000
        /*0012*/ 	.short	0x0070
        /*0014*/ 	.byte	0x00, 0xf0, 0x01, 0x0e


	//----- nvinfo : EIATTR_SPARSE_MMA_MASK
	.align		4
.L_20:
        /*0018*/ 	.byte	0x03, 0x50
        /*001a*/ 	.short	0x0000


	//----- nvinfo : EIATTR_MAXREG_COUNT
	.align		4
        /*001c*/ 	.byte	0x03, 0x1b
        /*001e*/ 	.short	0x00ff


	//----- nvinfo : EIATTR_NUM_BARRIERS
	.align		4
        /*0020*/ 	.byte	0x02, 0x4c
        /*0022*/ 	.byte	0x01
	.zero		1


	//----- nvinfo : EIATTR_MERCURY_ISA_VERSION
	.align		4
        /*0024*/ 	.byte	0x03, 0x5f
        /*0026*/ 	.short	0x0101


	//----- nvinfo : EIATTR_COOP_GROUP_MASK_REGIDS
	.align		4
        /*0028*/ 	.byte	0x04, 0x29
        /*002a*/ 	.short	(.L_22 - .L_21)


	//   ....[0]....
.L_21:
        /*002c*/ 	.word	0xffffffff


	//   ....[1]....
        /*0030*/ 	.word	0xffffffff


	//   ....[2]....
        /*0034*/ 	.word	0xffffffff


	//   ....[3]....
        /*0038*/ 	.word	0xffffffff


	//----- nvinfo : EIATTR_COOP_GROUP_INSTR_OFFSETS
	.align		4
.L_22:
        /*003c*/ 	.byte	0x04, 0x28
        /*003e*/ 	.short	(.L_24 - .L_23)


	//   ....[0]....
.L_23:
        /*0040*/ 	.word	0x00000070


	//   ....[1]....
        /*0044*/ 	.word	0x00000080


	//   ....[2]....
        /*0048*/ 	.word	0x00000140


	//   ....[3]....
        /*004c*/ 	.word	0x00000890


	//----- nvinfo : EIATTR_MBARRIER_INSTR_OFFSETS
	.align		4
.L_24:
        /*0050*/ 	.byte	0x04, 0x39
        /*0052*/ 	.short	(.L_26 - .L_25)


	//   ....[0]....
.L_25:
        /*0054*/ 	.word	0x00000310
        /*0058*/ 	.word	0x000000ff
        /*005c*/ 	.word	0x00036000
        /*0060*/ 	.short	0x0100
        /*0062*/ 	.byte	0x08
	.zero		1


	//   ....[1]....
        /*0064*/ 	.word	0x00000320
        /*0068*/ 	.word	0x000000ff
        /*006c*/ 	.word	0x00036090
        /*0070*/ 	.short	0x0100
        /*0072*/ 	.byte	0x08
	.zero		1


	//   ....[2]....
        /*0074*/ 	.word	0x00000330
        /*0078*/ 	.word	0x000000ff
        /*007c*/ 	.word	0x00036008
        /*0080*/ 	.short	0x0100
        /*0082*/ 	.byte	0x08
	.zero		1


	//   ....[3]....
        /*0084*/ 	.word	0x00000340
        /*0088*/ 	.word	0x000000ff
        /*008c*/ 	.word	0x00036098
        /*0090*/ 	.short	0x0100
        /*0092*/ 	.byte	0x08
	.zero		1


	//   ....[4]....
        /*0094*/ 	.word	0x00000350
        /*0098*/ 	.word	0x000000ff
        /*009c*/ 	.word	0x00036010
        /*00a0*/ 	.short	0x0100
        /*00a2*/ 	.byte	0x08
	.zero		1


	//   ....[5]....
        /*00a4*/ 	.word	0x00000360
        /*00a8*/ 	.word	0x000000ff
        /*00ac*/ 	.word	0x000360a0
        /*00b0*/ 	.short	0x0100
        /*00b2*/ 	.byte	0x08
	.zero		1


	//   ....[6]....
        /*00b4*/ 	.word	0x00000370
        /*00b8*/ 	.word	0x000000ff
        /*00bc*/ 	.word	0x00036018
        /*00c0*/ 	.short	0x0100
        /*00c2*/ 	.byte	0x08
	.zero		1


	//   ....[7]....
        /*00c4*/ 	.word	0x00000380
        /*00c8*/ 	.word	0x000000ff
        /*00cc*/ 	.word	0x000360a8
        /*00d0*/ 	.short	0x0100
        /*00d2*/ 	.byte	0x08
	.zero		1


	//   ....[8]....
        /*00d4*/ 	.word	0x00000390
        /*00d8*/ 	.word	0x000000ff
        /*00dc*/ 	.word	0x00036020
        /*00e0*/ 	.short	0x0100
        /*00e2*/ 	.byte	0x08
	.zero		1


	//   ....[9]....
        /*00e4*/ 	.word	0x000003a0
        /*00e8*/ 	.word	0x000000ff
        /*00ec*/ 	.word	0x000360b0
        /*00f0*/ 	.short	0x0100
        /*00f2*/ 	.byte	0x08
	.zero		1


	//   ....[10]....
        /*00f4*/ 	.word	0x000003b0
        /*00f8*/ 	.word	0x000000ff
        /*00fc*/ 	.word	0x00036028
        /*0100*/ 	.short	0x0100
        /*0102*/ 	.byte	0x08
	.zero		1


	//   ....[11]....
        /*0104*/ 	.word	0x000003c0
        /*0108*/ 	.word	0x000000ff
        /*010c*/ 	.word	0x000360b8
        /*0110*/ 	.short	0x0100
        /*0112*/ 	.byte	0x08
	.zero		1


	//   ....[12]....
        /*0114*/ 	.word	0x000003d0
        /*0118*/ 	.word	0x000000ff
        /*011c*/ 	.word	0x00036030
        /*0120*/ 	.short	0x0100
        /*0122*/ 	.byte	0x08
	.zero		1


	//   ....[13]....
        /*0124*/ 	.word	0x000003e0
        /*0128*/ 	.word	0x000000ff
        /*012c*/ 	.word	0x000360c0
        /*0130*/ 	.short	0x0100
        /*0132*/ 	.byte	0x08
	.zero		1


	//   ....[14]....
        /*0134*/ 	.word	0x000003f0
        /*0138*/ 	.word	0x000000ff
        /*013c*/ 	.word	0x00036038
        /*0140*/ 	.short	0x0100
        /*0142*/ 	.byte	0x08
	.zero		1


	//   ....[15]....
        /*0144*/ 	.word	0x00000400
        /*0148*/ 	.word	0x000000ff
        /*014c*/ 	.word	0x000360c8
        /*0150*/ 	.short	0x0100
        /*0152*/ 	.byte	0x08
	.zero		1


	//   ....[16]....
        /*0154*/ 	.word	0x00000410
        /*0158*/ 	.word	0x000000ff
        /*015c*/ 	.word	0x00036040
        /*0160*/ 	.short	0x0100
        /*0162*/ 	.byte	0x08
	.zero		1


	//   ....[17]....
        /*0164*/ 	.word	0x00000420
        /*0168*/ 	.word	0x000000ff
        /*016c*/ 	.word	0x000360d0
        /*0170*/ 	.short	0x0100
        /*0172*/ 	.byte	0x08
	.zero		1


	//   ....[18]....
        /*0174*/ 	.word	0x00000430
        /*0178*/ 	.word	0x000000ff
        /*017c*/ 	.word	0x00036048
        /*0180*/ 	.short	0x0100
        /*0182*/ 	.byte	0x08
	.zero		1


	//   ....[19]....
        /*0184*/ 	.word	0x00000440
        /*0188*/ 	.word	0x000000ff
        /*018c*/ 	.word	0x000360d8
        /*0190*/ 	.short	0x0100
        /*0192*/ 	.byte	0x08
	.zero		1


	//   ....[20]....
        /*0194*/ 	.word	0x00000450
        /*0198*/ 	.word	0x000000ff
        /*019c*/ 	.word	0x00036050
        /*01a0*/ 	.short	0x0100
        /*01a2*/ 	.byte	0x08
	.zero		1


	//   ....[21]....
        /*01a4*/ 	.word	0x00000460
        /*01a8*/ 	.word	0x000000ff
        /*01ac*/ 	.word	0x000360e0
        /*01b0*/ 	.short	0x0100
        /*01b2*/ 	.byte	0x08
	.zero		1


	//   ....[22]....
        /*01b4*/ 	.word	0x00000470
        /*01b8*/ 	.word	0x000000ff
        /*01bc*/ 	.word	0x00036058
        /*01c0*/ 	.short	0x0100
        /*01c2*/ 	.byte	0x08
	.zero		1


	//   ....[23]....
        /*01c4*/ 	.word	0x00000480
        /*01c8*/ 	.word	0x000000ff
        /*01cc*/ 	.word	0x000360e8
        /*01d0*/ 	.short	0x0100
        /*01d2*/ 	.byte	0x08
	.zero		1


	//   ....[24]....
        /*01d4*/ 	.word	0x00000490
        /*01d8*/ 	.word	0x000000ff
        /*01dc*/ 	.word	0x00036060
        /*01e0*/ 	.short	0x0100
        /*01e2*/ 	.byte	0x08
	.zero		1


	//   ....[25]....
        /*01e4*/ 	.word	0x000004a0
        /*01e8*/ 	.word	0x000000ff
        /*01ec*/ 	.word	0x000360f0
        /*01f0*/ 	.short	0x0100
        /*01f2*/ 	.byte	0x08
	.zero		1


	//   ....[26]....
        /*01f4*/ 	.word	0x000004b0
        /*01f8*/ 	.word	0x000000ff
        /*01fc*/ 	.word	0x00036068
        /*0200*/ 	.short	0x0100
        /*0202*/ 	.byte	0x08
	.zero		1


	//   ....[27]....
        /*0204*/ 	.word	0x000004c0
        /*0208*/ 	.word	0x000000ff
        /*020c*/ 	.word	0x000360f8
        /*0210*/ 	.short	0x0100
        /*0212*/ 	.byte	0x08
	.zero		1


	//   ....[28]....
        /*0214*/ 	.word	0x000004d0
        /*0218*/ 	.word	0x000000ff
        /*021c*/ 	.word	0x00036070
        /*0220*/ 	.short	0x0100
        /*0222*/ 	.byte	0x08
	.zero		1


	//   ....[29]....
        /*0224*/ 	.word	0x000004e0
        /*0228*/ 	.word	0x000000ff
        /*022c*/ 	.word	0x00036100
        /*0230*/ 	.short	0x0100
        /*0232*/ 	.byte	0x08
	.zero		1


	//   ....[30]....
        /*0234*/ 	.word	0x000004f0
        /*0238*/ 	.word	0x000000ff
        /*023c*/ 	.word	0x00036078
        /*0240*/ 	.short	0x0100
        /*0242*/ 	.byte	0x08
	.zero		1


	//   ....[31]....
        /*0244*/ 	.word	0x00000500
        /*0248*/ 	.word	0x000000ff
        /*024c*/ 	.word	0x00036108
        /*0250*/ 	.short	0x0100
        /*0252*/ 	.byte	0x08
	.zero		1


	//   ....[32]....
        /*0254*/ 	.word	0x00000510
        /*0258*/ 	.word	0x000000ff
        /*025c*/ 	.word	0x00036080
        /*0260*/ 	.short	0x0100
        /*0262*/ 	.byte	0x08
	.zero		1


	//   ....[33]....
        /*0264*/ 	.word	0x00000520
        /*0268*/ 	.word	0x000000ff
        /*026c*/ 	.word	0x00036110
        /*0270*/ 	.short	0x0100
        /*0272*/ 	.byte	0x08
	.zero		1


	//   ....[34]....
        /*0274*/ 	.word	0x00000530
        /*0278*/ 	.word	0x000000ff
        /*027c*/ 	.word	0x00036088
        /*0280*/ 	.short	0x0100
        /*0282*/ 	.byte	0x08
	.zero		1


	//   ....[35]....
        /*0284*/ 	.word	0x00000540
        /*0288*/ 	.word	0x000000ff
        /*028c*/ 	.word	0x00036118
        /*0290*/ 	.short	0x0100
        /*0292*/ 	.byte	0x08
	.zero		1


	//   ....[36]....
        /*0294*/ 	.word	0x00000ee0
        /*0298*/ 	.word	0x00000008
        /*029c*/ 	.word	0x00036000
        /*02a0*/ 	.short	0x010a
        /*02a2*/ 	.byte	0x3f
	.zero		1


	//   ....[37]....
        /*02a4*/ 	.word	0x000011c0
        /*02a8*/ 	.word	0x0000000b
        /*02ac*/ 	.word	0x00036000
        /*02b0*/ 	.short	0x010a
        /*02b2*/ 	.byte	0x3f
	.zero		1


	//   ....[38]....
        /*02b4*/ 	.word	0x00001320
        /*02b8*/ 	.word	0x0000000a
        /*02bc*/ 	.word	0x00000000
        /*02c0*/ 	.short	0x0101
        /*02c2*/ 	.byte	0x3f
	.zero		1


	//   ....[39]....
        /*02c4*/ 	.word	0x00001560
        /*02c8*/ 	.word	0x00000004
        /*02cc*/ 	.word	0x00000000
        /*02d0*/ 	.short	0x0101
        /*02d2*/ 	.byte	0x3f
	.zero		1


	//   ....[40]....
        /*02d4*/ 	.word	0x000060d0
        /*02d8*/ 	.word	0x00000014
        /*02dc*/ 	.word	0x00036090
        /*02e0*/ 	.short	0x010a
        /*02e2*/ 	.byte	0x3f
	.zero		1


	//   ....[41]....
        /*02e4*/ 	.word	0x00006820
        /*02e8*/ 	.word	0x00000002
        /*02ec*/ 	.word	0x00000000
        /*02f0*/ 	.short	0x010a
        /*02f2*/ 	.byte	0x3f
	.zero		1


	//   ....[42]....
        /*02f4*/ 	.word	0x000068d0
        /*02f8*/ 	.word	0x00000002
        /*02fc*/ 	.word	0x00000000
        /*0300*/ 	.short	0x010a
        /*0302*/ 	.byte	0x3f
	.zero		1


	//   ....[43]....
        /*0304*/ 	.word	0x00006980
        /*0308*/ 	.word	0x00000002
        /*030c*/ 	.word	0x00000000
        /*0310*/ 	.short	0x010a
        /*0312*/ 	.byte	0x3f
	.zero		1


	//   ....[44]....
        /*0314*/ 	.word	0x00006a30
        /*0318*/ 	.word	0x00000002
        /*031c*/ 	.word	0x00000000
        /*0320*/ 	.short	0x010a
        /*0322*/ 	.byte	0x3f
	.zero		1


	//   ....[45]....
        /*0324*/ 	.word	0x00006ae0
        /*0328*/ 	.word	0x00000002
        /*032c*/ 	.word	0x00000000
        /*0330*/ 	.short	0x010a
        /*0332*/ 	.byte	0x3f
	.zero		1


	//   ....[46]....
        /*0334*/ 	.word	0x00006b90
        /*0338*/ 	.word	0x00000002
        /*033c*/ 	.word	0x00000000
        /*0340*/ 	.short	0x010a
        /*0342*/ 	.byte	0x3f
	.zero		1


	//   ....[47]....
        /*0344*/ 	.word	0x00006c40
        /*0348*/ 	.word	0x00000002
        /*034c*/ 	.word	0x00000000
        /*0350*/ 	.short	0x010a
        /*0352*/ 	.byte	0x3f
	.zero		1


	//   ....[48]....
        /*0354*/ 	.word	0x00006cf0
        /*0358*/ 	.word	0x00000002
        /*035c*/ 	.word	0x00000000
        /*0360*/ 	.short	0x010a
        /*0362*/ 	.byte	0x3f
	.zero		1


	//   ....[49]....
        /*0364*/ 	.word	0x00006da0
        /*0368*/ 	.word	0x00000002
        /*036c*/ 	.word	0x00000000
        /*0370*/ 	.short	0x010a
        /*0372*/ 	.byte	0x3f
	.zero		1


	//   ....[50]....
        /*0374*/ 	.word	0x00006e50
        /*0378*/ 	.word	0x00000002
        /*037c*/ 	.word	0x00000000
        /*0380*/ 	.short	0x010a
        /*0382*/ 	.byte	0x3f
	.zero		1


	//   ....[51]....
        /*0384*/ 	.word	0x00006f00
        /*0388*/ 	.word	0x00000002
        /*038c*/ 	.word	0x00000000
        /*0390*/ 	.short	0x010a
        /*0392*/ 	.byte	0x3f
	.zero		1


	//   ....[52]....
        /*0394*/ 	.word	0x00006fb0
        /*0398*/ 	.word	0x00000002
        /*039c*/ 	.word	0x00000000
        /*03a0*/ 	.short	0x010a
        /*03a2*/ 	.byte	0x3f
	.zero		1


	//   ....[53]....
        /*03a4*/ 	.word	0x00007060
        /*03a8*/ 	.word	0x00000002
        /*03ac*/ 	.word	0x00000000
        /*03b0*/ 	.short	0x010a
        /*03b2*/ 	.byte	0x3f
	.zero		1


	//   ....[54]....
        /*03b4*/ 	.word	0x00007110
        /*03b8*/ 	.word	0x00000002
        /*03bc*/ 	.word	0x00000000
        /*03c0*/ 	.short	0x010a
        /*03c2*/ 	.byte	0x3f
	.zero		1


	//   ....[55]....
        /*03c4*/ 	.word	0x000071c0
        /*03c8*/ 	.word	0x00000002
        /*03cc*/ 	.word	0x00000000
        /*03d0*/ 	.short	0x010a
        /*03d2*/ 	.byte	0x3f
	.zero		1


	//   ....[56]....
        /*03d4*/ 	.word	0x00007270
        /*03d8*/ 	.word	0x00000002
        /*03dc*/ 	.word	0x00000000
        /*03e0*/ 	.short	0x010a
        /*03e2*/ 	.byte	0x3f
	.zero		1


	//   ....[57]....
        /*03e4*/ 	.word	0x00007320
        /*03e8*/ 	.word	0x00000002
        /*03ec*/ 	.word	0x00000000
        /*03f0*/ 	.short	0x010a
        /*03f2*/ 	.byte	0x3f
	.zero		1


	//   ....[58]....
        /*03f4*/ 	.word	0x000073d0
        /*03f8*/ 	.word	0x00000003
        /*03fc*/ 	.word	0x00000000
        /*0400*/ 	.short	0x010a
        /*0402*/ 	.byte	0x3f
	.zero		1


	//----- nvinfo : EIATTR_NUM_MBARRIERS
	.align		4
.L_26:
        /*0404*/ 	.byte	0x03, 0x38
        /*0406*/ 	.short	0x0024


	//----- nvinfo : EIATTR_EXIT_INSTR_OFFSETS
	.align		4
        /*0408*/ 	.byte	0x04, 0x1c
        /*040a*/ 	.short	(.L_28 - .L_27)


	//   ....[0]....
.L_27:
        /*040c*/ 	.word	0x00000c10


	//   ....[1]....
        /*0410*/ 	.word	0x000016c0


	//   ....[2]....
        /*0414*/ 	.word	0x00004800


	//   ....[3]....
        /*0418*/ 	.word	0x00004830


	//   ....[4]....
        /*041c*/ 	.word	0x00005ea0


	//   ....[5]....
        /*0420*/ 	.word	0x00005ed0


	//   ....[6]....
        /*0424*/ 	.word	0x00005ef0


	//   ....[7]....
        /*0428*/ 	.word	0x00006710


	//   ....[8]....
        /*042c*/ 	.word	0x00007400


	//----- nvinfo : EIATTR_MAX_THREADS
	.align		4
.L_28:
        /*0430*/ 	.byte	0x04, 0x05
        /*0432*/ 	.short	(.L_30 - .L_29)
.L_29:
        /*0434*/ 	.word	0x00000100
        /*0438*/ 	.word	0x00000001
        /*043c*/ 	.word	0x00000001


	//----- nvinfo : EIATTR_CRS_STACK_SIZE
	.align		4
.L_30:
        /*0440*/ 	.byte	0x04, 0x1e
        /*0442*/ 	.short	(.L_32 - .L_31)
.L_31:
        /*0444*/ 	.word	0x00000000


	//----- nvinfo : EIATTR_CBANK_PARAM_SIZE
	.align		4
.L_32:
        /*0448*/ 	.byte	0x03, 0x19
        /*044a*/ 	.short	0x03f0


	//----- nvinfo : EIATTR_PARAM_CBANK
	.align		4
        /*044c*/ 	.byte	0x04, 0x0a
        /*044e*/ 	.short	(.L_34 - .L_33)
	.align		4
.L_33:
        /*0450*/ 	.word	index@(.nv.constant0._ZN7cutlass13device_kernelINS_4conv6kernel13ConvUniversalINS1_16ConvProblemShapeILNS1_8OperatorE1ELi2EEENS1_10collective14CollectiveConvINS1_46MainloopSm90TmaGmmaWarpSpecializedImplicitGemmILS5_1ELi18ELi2EN4cute5tupleIJNSA_1CILi2EEENSC_ILi1EEESE_EEENS1_36KernelImplicitTmaWarpSpecializedSm90ELi1EEENSB_IJNSC_ILi64EEENSC_ILi128EEENSB_IJNSC_ILi32EEEEEEEEENS_10bfloat16_tESN_NSA_8TiledMMAINSA_8MMA_AtomIJNSA_4SM904GMMA28MMA_64x128x16_F32BF16BF16_SSILNSR_5MajorE0ELST_1ELNSR_7ScaleInE1ELSU_1EEEEEENSA_6LayoutINSB_IJSE_SE_SE_EEENSB_IJNSC_ILi0EEESZ_SZ_EEEEENSB_IJNSA_10UnderscoreES12_S12_EEEEENS7_6detail26Sm90ImplicitGemmTileTraitsINSA_20SM90_TMA_LOAD_IM2COLENSA_14ComposedLayoutINSA_7SwizzleILi2ELi4ELi3EEENSA_18smem_ptr_flag_bitsILi16EEENSX_INSB_IJNSB_IJNSC_ILi8EEES1D_EEENSB_IJSK_SE_EEENSB_IJSE_NSC_ILi18EEEEEEEEENSB_IJNSB_IJSK_NSC_ILi256EEEEEENSB_IJSE_SZ_EEENSB_IJSZ_NSC_ILi2048EEEEEEEEEEEEEvEENS16_INSA_23SM90_TMA_LOAD_MULTICASTENS18_INS19_ILi3ELi4ELi3EEES1C_NSX_INSB_IJNSB_IJSI_SD_EEENSB_IJS1D_NSC_ILi4EEEEEES1H_EEENSB_IJNSB_IJSE_S1M_EEENSB_IJSI_NSC_ILi512EEEEEENSB_IJSZ_NSC_ILi4096EEEEEEEEEEEEEvEEEENS_8epilogue10collective6detail29Sm90TmaWarpSpecializedAdapterINS29_15DefaultEpilogueISN_NSB_IJNSB_IJlllEEESE_SZ_EEES2E_NS28_6thread17LinearCombinationISN_Li1EffLNS2F_9ScaleType4KindE0ELNS_15FloatRoundStyleE2ESN_EENS_4gemm15EpilogueDefaultEEEEEvvEEEEvNT_6ParamsE)
        /*0454*/ 	.short	0x0210
        /*0456*/ 	.short	0x03f0


	//----- nvinfo : EIATTR_SW_WAR
	.align		4
.L_34:
        /*0458*/ 	.byte	0x04, 0x36
        /*045a*/ 	.short	(.L_36 - .L_35)
.L_35:
        /*045c*/ 	.word	0x00000008
.L_36:


//--------------------- .nv.callgraph             --------------------------
	.section	.nv.callgraph,"",@"SHT_CUDA_CALLGRAPH"
	.align	4
	.sectionentsize	8
	.align		4
        /*0000*/ 	.word	0x00000000
	.align		4
        /*0004*/ 	.word	0xffffffff
	.align		4
        /*0008*/ 	.word	0x00000000
	.align		4
        /*000c*/ 	.word	0xfffffffe
	.align		4
        /*0010*/ 	.word	0x00000000
	.align		4
        /*0014*/ 	.word	0xfffffffd
	.align		4
        /*0018*/ 	.word	0x00000000
	.align		4
        /*001c*/ 	.word	0xfffffffc


//--------------------- .nv.constant4             --------------------------
	.section	.nv.constant4,"a",@progbits
	.align	8
	.align		8
.nv.constant4:
        /*0000*/ 	.dword	_ZN39_INTERNAL_f61a7463_4_k_cu_d7853264_27704cuda3std3__45__cpo5beginE
	.align		8
        /*0008*/ 	.dword	_ZN39_INTERNAL_f61a7463_4_k_cu_d7853264_27704cuda3std3__45__cpo3endE
	.align		8
        /*0010*/ 	.dword	_ZN39_INTERNAL_f61a7463_4_k_cu_d7853264_27704cuda3std3__45__cpo6cbeginE
	.align		8
        /*0018*/ 	.dword	_ZN39_INTERNAL_f61a7463_4_k_cu_d7853264_27704cuda3std3__45__cpo4cendE
	.align		8
        /*0020*/ 	.dword	_ZN39_INTERNAL_f61a7463_4_k_cu_d7853264_27704cuda3std3__441_GLOBAL__N__f61a7463_4_k_cu_d7853264_27706ignoreE
	.align		8
        /*0028*/ 	.dword	_ZN39_INTERNAL_f61a7463_4_k_cu_d7853264_27704cuda3std3__419piecewise_constructE
	.align		8
        /*0030*/ 	.dword	_ZN39_INTERNAL_f61a7463_4_k_cu_d7853264_27704cuda3std3__48in_placeE
	.align		8
        /*0038*/ 	.dword	_ZN39_INTERNAL_f61a7463_4_k_cu_d7853264_27704cuda3std6ranges3__45__cpo4swapE
	.align		8
        /*0040*/ 	.dword	_ZN39_INTERNAL_f61a7463_4_k_cu_d7853264_27704cuda3std6ranges3__45__cpo9iter_moveE
	.align		8
        /*0048*/ 	.dword	_ZN39_INTERNAL_f61a7463_4_k_cu_d7853264_27704cute7productE
	.align		8
        /*0050*/ 	.dword	_ZN39_INTERNAL_f61a7463_4_k_cu_d7853264_27704cute1_E


//--------------------- .text._ZN7cutlass13device_kernelINS_4conv6kernel13ConvUniversalINS1_16ConvProblemShapeILNS1_8OperatorE1ELi2EEENS1_10collective14CollectiveConvINS1_46MainloopSm90TmaGmmaWarpSpecializedImplicitGemmILS5_1ELi18ELi2EN4cute5tupleIJNSA_1CILi2EEENSC_ILi1EEESE_EEENS1_36KernelImplicitTmaWarpSpecializedSm90ELi1EEENSB_IJNSC_ILi64EEENSC_ILi128EEENSB_IJNSC_ILi32EEEEEEEEENS_10bfloat16_tESN_NSA_8TiledMMAINSA_8MMA_AtomIJNSA_4SM904GMMA28MMA_64x128x16_F32BF16BF16_SSILNSR_5MajorE0ELST_1ELNSR_7ScaleInE1ELSU_1EEEEEENSA_6LayoutINSB_IJSE_SE_SE_EEENSB_IJNSC_ILi0EEESZ_SZ_EEEEENSB_IJNSA_10UnderscoreES12_S12_EEEEENS7_6detail26Sm90ImplicitGemmTileTraitsINSA_20SM90_TMA_LOAD_IM2COLENSA_14ComposedLayoutINSA_7SwizzleILi2ELi4ELi3EEENSA_18smem_ptr_flag_bitsILi16EEENSX_INSB_IJNSB_IJNSC_ILi8EEES1D_EEENSB_IJSK_SE_EEENSB_IJSE_NSC_ILi18EEEEEEEEENSB_IJNSB_IJSK_NSC_ILi256EEEEEENSB_IJSE_SZ_EEENSB_IJSZ_NSC_ILi2048EEEEEEEEEEEEEvEENS16_INSA_23SM90_TMA_LOAD_MULTICASTENS18_INS19_ILi3ELi4ELi3EEES1C_NSX_INSB_IJNSB_IJSI_SD_EEENSB_IJS1D_NSC_ILi4EEEEEES1H_EEENSB_IJNSB_IJSE_S1M_EEENSB_IJSI_NSC_ILi512EEEEEENSB_IJSZ_NSC_ILi4096EEEEEEEEEEEEEvEEEENS_8epilogue10collective6detail29Sm90TmaWarpSpecializedAdapterINS29_15DefaultEpilogueISN_NSB_IJNSB_IJlllEEESE_SZ_EEES2E_NS28_6thread17LinearCombinationISN_Li1EffLNS2F_9ScaleType4KindE0ELNS_15FloatRoundStyleE2ESN_EENS_4gemm15EpilogueDefaultEEEEEvvEEEEvNT_6ParamsE --------------------------
	.section	.text._ZN7cutlass13device_kernelINS_4conv6kernel13ConvUniversalINS1_16ConvProblemShapeILNS1_8OperatorE1ELi2EEENS1_10collective14CollectiveConvINS1_46MainloopSm90TmaGmmaWarpSpecializedImplicitGemmILS5_1ELi18ELi2EN4cute5tupleIJNSA_1CILi2EEENSC_ILi1EEESE_EEENS1_36KernelImplicitTmaWarpSpecializedSm90ELi1EEENSB_IJNSC_ILi64EEENSC_ILi128EEENSB_IJNSC_ILi32EEEEEEEEENS_10bfloat16_tESN_NSA_8TiledMMAINSA_8MMA_AtomIJNSA_4SM904GMMA28MMA_64x128x16_F32BF16BF16_SSILNSR_5MajorE0ELST_1ELNSR_7ScaleInE1ELSU_1EEEEEENSA_6LayoutINSB_IJSE_SE_SE_EEENSB_IJNSC_ILi0EEESZ_SZ_EEEEENSB_IJNSA_10UnderscoreES12_S12_EEEEENS7_6detail26Sm90ImplicitGemmTileTraitsINSA_20SM90_TMA_LOAD_IM2COLENSA_14ComposedLayoutINSA_7SwizzleILi2ELi4ELi3EEENSA_18smem_ptr_flag_bitsILi16EEENSX_INSB_IJNSB_IJNSC_ILi8EEES1D_EEENSB_IJSK_SE_EEENSB_IJSE_NSC_ILi18EEEEEEEEENSB_IJNSB_IJSK_NSC_ILi256EEEEEENSB_IJSE_SZ_EEENSB_IJSZ_NSC_ILi2048EEEEEEEEEEEEEvEENS16_INSA_23SM90_TMA_LOAD_MULTICASTENS18_INS19_ILi3ELi4ELi3EEES1C_NSX_INSB_IJNSB_IJSI_SD_EEENSB_IJS1D_NSC_ILi4EEEEEES1H_EEENSB_IJNSB_IJSE_S1M_EEENSB_IJSI_NSC_ILi512EEEEEENSB_IJSZ_NSC_ILi4096EEEEEEEEEEEEEvEEEENS_8epilogue10collective6detail29Sm90TmaWarpSpecializedAdapterINS29_15DefaultEpilogueISN_NSB_IJNSB_IJlllEEESE_SZ_EEES2E_NS28_6thread17LinearCombinationISN_Li1EffLNS2F_9ScaleType4KindE0ELNS_15FloatRoundStyleE2ESN_EENS_4gemm15EpilogueDefaultEEEEEvvEEEEvNT_6ParamsE,"ax",@progbits
	.align	128
.text._ZN7cutlass13device_kernelINS_4conv6kernel13ConvUniversalINS1_16ConvProblemShapeILNS1_8OperatorE1ELi2EEENS1_10collective14CollectiveConvINS1_46MainloopSm90TmaGmmaWarpSpecializedImplicitGemmILS5_1ELi18ELi2EN4cute5tupleIJNSA_1CILi2EEENSC_ILi1EEESE_EEENS1_36KernelImplicitTmaWarpSpecializedSm90ELi1EEENSB_IJNSC_ILi64EEENSC_ILi128EEENSB_IJNSC_ILi32EEEEEEEEENS_10bfloat16_tESN_NSA_8TiledMMAINSA_8MMA_AtomIJNSA_4SM904GMMA28MMA_64x128x16_F32BF16BF16_SSILNSR_5MajorE0ELST_1ELNSR_7ScaleInE1ELSU_1EEEEEENSA_6LayoutINSB_IJSE_SE_SE_EEENSB_IJNSC_ILi0EEESZ_SZ_EEEEENSB_IJNSA_10UnderscoreES12_S12_EEEEENS7_6detail26Sm90ImplicitGemmTileTraitsINSA_20SM90_TMA_LOAD_IM2COLENSA_14ComposedLayoutINSA_7SwizzleILi2ELi4ELi3EEENSA_18smem_ptr_flag_bitsILi16EEENSX_INSB_IJNSB_IJNSC_ILi8EEES1D_EEENSB_IJSK_SE_EEENSB_IJSE_NSC_ILi18EEEEEEEEENSB_IJNSB_IJSK_NSC_ILi256EEEEEENSB_IJSE_SZ_EEENSB_IJSZ_NSC_ILi2048EEEEEEEEEEEEEvEENS16_INSA_23SM90_TMA_LOAD_MULTICASTENS18_INS19_ILi3ELi4ELi3EEES1C_NSX_INSB_IJNSB_IJSI_SD_EEENSB_IJS1D_NSC_ILi4EEEEEES1H_EEENSB_IJNSB_IJSE_S1M_EEENSB_IJSI_NSC_ILi512EEEEEENSB_IJSZ_NSC_ILi4096EEEEEEEEEEEEEvEEEENS_8epilogue10collective6detail29Sm90TmaWarpSpecializedAdapterINS29_15DefaultEpilogueISN_NSB_IJNSB_IJlllEEESE_SZ_EEES2E_NS28_6thread17LinearCombinationISN_Li1EffLNS2F_9ScaleType4KindE0ELNS_15FloatRoundStyleE2ESN_EENS_4gemm15EpilogueDefaultEEEEEvvEEEEvNT_6ParamsE:
        .type           _ZN7cutlass13device_kernelINS_4conv6kernel13ConvUniversalINS1_16ConvProblemShapeILNS1_8OperatorE1ELi2EEENS1_10collective14CollectiveConvINS1_46MainloopSm90TmaGmmaWarpSpecializedImplicitGemmILS5_1ELi18ELi2EN4cute5tupleIJNSA_1CILi2EEENSC_ILi1EEESE_EEENS1_36KernelImplicitTmaWarpSpecializedSm90ELi1EEENSB_IJNSC_ILi64EEENSC_ILi128EEENSB_IJNSC_ILi32EEEEEEEEENS_10bfloat16_tESN_NSA_8TiledMMAINSA_8MMA_AtomIJNSA_4SM904GMMA28MMA_64x128x16_F32BF16BF16_SSILNSR_5MajorE0ELST_1ELNSR_7ScaleInE1ELSU_1EEEEEENSA_6LayoutINSB_IJSE_SE_SE_EEENSB_IJNSC_ILi0EEESZ_SZ_EEEEENSB_IJNSA_10UnderscoreES12_S12_EEEEENS7_6detail26Sm90ImplicitGemmTileTraitsINSA_20SM90_TMA_LOAD_IM2COLENSA_14ComposedLayoutINSA_7SwizzleILi2ELi4ELi3EEENSA_18smem_ptr_flag_bitsILi16EEENSX_INSB_IJNSB_IJNSC_ILi8EEES1D_EEENSB_IJSK_SE_EEENSB_IJSE_NSC_ILi18EEEEEEEEENSB_IJNSB_IJSK_NSC_ILi256EEEEEENSB_IJSE_SZ_EEENSB_IJSZ_NSC_ILi2048EEEEEEEEEEEEEvEENS16_INSA_23SM90_TMA_LOAD_MULTICASTENS18_INS19_ILi3ELi4ELi3EEES1C_NSX_INSB_IJNSB_IJSI_SD_EEENSB_IJS1D_NSC_ILi4EEEEEES1H_EEENSB_IJNSB_IJSE_S1M_EEENSB_IJSI_NSC_ILi512EEEEEENSB_IJSZ_NSC_ILi4096EEEEEEEEEEEEEvEEEENS_8epilogue10collective6detail29Sm90TmaWarpSpecializedAdapterINS29_15DefaultEpilogueISN_NSB_IJNSB_IJlllEEESE_SZ_EEES2E_NS28_6thread17LinearCombinationISN_Li1EffLNS2F_9ScaleType4KindE0ELNS_15FloatRoundStyleE2ESN_EENS_4gemm15EpilogueDefaultEEEEEvvEEEEvNT_6ParamsE,@function
        .size           _ZN7cutlass13device_kernelINS_4conv6kernel13ConvUniversalINS1_16ConvProblemShapeILNS1_8OperatorE1ELi2EEENS1_10collective14CollectiveConvINS1_46MainloopSm90TmaGmmaWarpSpecializedImplicitGemmILS5_1ELi18ELi2EN4cute5tupleIJNSA_1CILi2EEENSC_ILi1EEESE_EEENS1_36KernelImplicitTmaWarpSpecializedSm90ELi1EEENSB_IJNSC_ILi64EEENSC_ILi128EEENSB_IJNSC_ILi32EEEEEEEEENS_10bfloat16_tESN_NSA_8TiledMMAINSA_8MMA_AtomIJNSA_4SM904GMMA28MMA_64x128x16_F32BF16BF16_SSILNSR_5MajorE0ELST_1ELNSR_7ScaleInE1ELSU_1EEEEEENSA_6LayoutINSB_IJSE_SE_SE_EEENSB_IJNSC_ILi0EEESZ_SZ_EEEEENSB_IJNSA_10UnderscoreES12_S12_EEEEENS7_6detail26Sm90ImplicitGemmTileTraitsINSA_20SM90_TMA_LOAD_IM2COLENSA_14ComposedLayoutINSA_7SwizzleILi2ELi4ELi3EEENSA_18smem_ptr_flag_bitsILi16EEENSX_INSB_IJNSB_IJNSC_ILi8EEES1D_EEENSB_IJSK_SE_EEENSB_IJSE_NSC_ILi18EEEEEEEEENSB_IJNSB_IJSK_NSC_ILi256EEEEEENSB_IJSE_SZ_EEENSB_IJSZ_NSC_ILi2048EEEEEEEEEEEEEvEENS16_INSA_23SM90_TMA_LOAD_MULTICASTENS18_INS19_ILi3ELi4ELi3EEES1C_NSX_INSB_IJNSB_IJSI_SD_EEENSB_IJS1D_NSC_ILi4EEEEEES1H_EEENSB_IJNSB_IJSE_S1M_EEENSB_IJSI_NSC_ILi512EEEEEENSB_IJSZ_NSC_ILi4096EEEEEEEEEEEEEvEEEENS_8epilogue10collective6detail29Sm90TmaWarpSpecializedAdapterINS29_15DefaultEpilogueISN_NSB_IJNSB_IJlllEEESE_SZ_EEES2E_NS28_6thread17LinearCombinationISN_Li1EffLNS2F_9ScaleType4KindE0ELNS_15FloatRoundStyleE2ESN_EENS_4gemm15EpilogueDefaultEEEEEvvEEEEvNT_6ParamsE,(.L_x_178 - _ZN7cutlass13device_kernelINS_4conv6kernel13ConvUniversalINS1_16ConvProblemShapeILNS1_8OperatorE1ELi2EEENS1_10collective14CollectiveConvINS1_46MainloopSm90TmaGmmaWarpSpecializedImplicitGemmILS5_1ELi18ELi2EN4cute5tupleIJNSA_1CILi2EEENSC_ILi1EEESE_EEENS1_36KernelImplicitTmaWarpSpecializedSm90ELi1EEENSB_IJNSC_ILi64EEENSC_ILi128EEENSB_IJNSC_ILi32EEEEEEEEENS_10bfloat16_tESN_NSA_8TiledMMAINSA_8MMA_AtomIJNSA_4SM904GMMA28MMA_64x128x16_F32BF16BF16_SSILNSR_5MajorE0ELST_1ELNSR_7ScaleInE1ELSU_1EEEEEENSA_6LayoutINSB_IJSE_SE_SE_EEENSB_IJNSC_ILi0EEESZ_SZ_EEEEENSB_IJNSA_10UnderscoreES12_S12_EEEEENS7_6detail26Sm90ImplicitGemmTileTraitsINSA_20SM90_TMA_LOAD_IM2COLENSA_14ComposedLayoutINSA_7SwizzleILi2ELi4ELi3EEENSA_18smem_ptr_flag_bitsILi16EEENSX_INSB_IJNSB_IJNSC_ILi8EEES1D_EEENSB_IJSK_SE_EEENSB_IJSE_NSC_ILi18EEEEEEEEENSB_IJNSB_IJSK_NSC_ILi256EEEEEENSB_IJSE_SZ_EEENSB_IJSZ_NSC_ILi2048EEEEEEEEEEEEEvEENS16_INSA_23SM90_TMA_LOAD_MULTICASTENS18_INS19_ILi3ELi4ELi3EEES1C_NSX_INSB_IJNSB_IJSI_SD_EEENSB_IJS1D_NSC_ILi4EEEEEES1H_EEENSB_IJNSB_IJSE_S1M_EEENSB_IJSI_NSC_ILi512EEEEEENSB_IJSZ_NSC_ILi4096EEEEEEEEEEEEEvEEEENS_8epilogue10collective6detail29Sm90TmaWarpSpecializedAdapterINS29_15DefaultEpilogueISN_NSB_IJNSB_IJlllEEESE_SZ_EEES2E_NS28_6thread17LinearCombinationISN_Li1EffLNS2F_9ScaleType4KindE0ELNS_15FloatRoundStyleE2ESN_EENS_4gemm15EpilogueDefaultEEEEEvvEEEEvNT_6ParamsE)
        .other          _ZN7cutlass13device_kernelINS_4conv6kernel13ConvUniversalINS1_16ConvProblemShapeILNS1_8OperatorE1ELi2EEENS1_10collective14CollectiveConvINS1_46MainloopSm90TmaGmmaWarpSpecializedImplicitGemmILS5_1ELi18ELi2EN4cute5tupleIJNSA_1CILi2EEENSC_ILi1EEESE_EEENS1_36KernelImplicitTmaWarpSpecializedSm90ELi1EEENSB_IJNSC_ILi64EEENSC_ILi128EEENSB_IJNSC_ILi32EEEEEEEEENS_10bfloat16_tESN_NSA_8TiledMMAINSA_8MMA_AtomIJNSA_4SM904GMMA28MMA_64x128x16_F32BF16BF16_SSILNSR_5MajorE0ELST_1ELNSR_7ScaleInE1ELSU_1EEEEEENSA_6LayoutINSB_IJSE_SE_SE_EEENSB_IJNSC_ILi0EEESZ_SZ_EEEEENSB_IJNSA_10UnderscoreES12_S12_EEEEENS7_6detail26Sm90ImplicitGemmTileTraitsINSA_20SM90_TMA_LOAD_IM2COLENSA_14ComposedLayoutINSA_7SwizzleILi2ELi4ELi3EEENSA_18smem_ptr_flag_bitsILi16EEENSX_INSB_IJNSB_IJNSC_ILi8EEES1D_EEENSB_IJSK_SE_EEENSB_IJSE_NSC_ILi18EEEEEEEEENSB_IJNSB_IJSK_NSC_ILi256EEEEEENSB_IJSE_SZ_EEENSB_IJSZ_NSC_ILi2048EEEEEEEEEEEEEvEENS16_INSA_23SM90_TMA_LOAD_MULTICASTENS18_INS19_ILi3ELi4ELi3EEES1C_NSX_INSB_IJNSB_IJSI_SD_EEENSB_IJS1D_NSC_ILi4EEEEEES1H_EEENSB_IJNSB_IJSE_S1M_EEENSB_IJSI_NSC_ILi512EEEEEENSB_IJSZ_NSC_ILi4096EEEEEEEEEEEEEvEEEENS_8epilogue10collective6detail29Sm90TmaWarpSpecializedAdapterINS29_15DefaultEpilogueISN_NSB_IJNSB_IJlllEEESE_SZ_EEES2E_NS28_6thread17LinearCombinationISN_Li1EffLNS2F_9ScaleType4KindE0ELNS_15FloatRoundStyleE2ESN_EENS_4gemm15EpilogueDefaultEEEEEvvEEEEvNT_6ParamsE,@"STO_CUDA_ENTRY STV_DEFAULT"
_ZN7cutlass13device_kernelINS_4conv6kernel13ConvUniversalINS1_16ConvProblemShapeILNS1_8OperatorE1ELi2EEENS1_10collective14CollectiveConvINS1_46MainloopSm90TmaGmmaWarpSpecializedImplicitGemmILS5_1ELi18ELi2EN4cute5tupleIJNSA_1CILi2EEENSC_ILi1EEESE_EEENS1_36KernelImplicitTmaWarpSpecializedSm90ELi1EEENSB_IJNSC_ILi64EEENSC_ILi128EEENSB_IJNSC_ILi32EEEEEEEEENS_10bfloat16_tESN_NSA_8TiledMMAINSA_8MMA_AtomIJNSA_4SM904GMMA28MMA_64x128x16_F32BF16BF16_SSILNSR_5MajorE0ELST_1ELNSR_7ScaleInE1ELSU_1EEEEEENSA_6LayoutINSB_IJSE_SE_SE_EEENSB_IJNSC_ILi0EEESZ_SZ_EEEEENSB_IJNSA_10UnderscoreES12_S12_EEEEENS7_6detail26Sm90ImplicitGemmTileTraitsINSA_20SM90_TMA_LOAD_IM2COLENSA_14ComposedLayoutINSA_7SwizzleILi2ELi4ELi3EEENSA_18smem_ptr_flag_bitsILi16EEENSX_INSB_IJNSB_IJNSC_ILi8EEES1D_EEENSB_IJSK_SE_EEENSB_IJSE_NSC_ILi18EEEEEEEEENSB_IJNSB_IJSK_NSC_ILi256EEEEEENSB_IJSE_SZ_EEENSB_IJSZ_NSC_ILi2048EEEEEEEEEEEEEvEENS16_INSA_23SM90_TMA_LOAD_MULTICASTENS18_INS19_ILi3ELi4ELi3EEES1C_NSX_INSB_IJNSB_IJSI_SD_EEENSB_IJS1D_NSC_ILi4EEEEEES1H_EEENSB_IJNSB_IJSE_S1M_EEENSB_IJSI_NSC_ILi512EEEEEENSB_IJSZ_NSC_ILi4096EEEEEEEEEEEEEvEEEENS_8epilogue10collective6detail29Sm90TmaWarpSpecializedAdapterINS29_15DefaultEpilogueISN_NSB_IJNSB_IJlllEEESE_SZ_EEES2E_NS28_6thread17LinearCombinationISN_Li1EffLNS2F_9ScaleType4KindE0ELNS_15FloatRoundStyleE2ESN_EENS_4gemm15EpilogueDefaultEEEEEvvEEEEvNT_6ParamsE:
[----:B------:R-:W-:Y:S01]  /*0000*/  LDC R1, c[0x0][0x28] ;  /* 0x00000a00ff017b82 */ /* 0x000fe20000000800 */
[----:B------:R-:W0:Y:S01]  /*0010*/  S2R R10, SR_TID.X ;  /* 0x00000000000a7919 */ /* 0x000e220000002100 */
[----:B------:R-:W-:Y:S01]  /*0020*/  ELECT P0, URZ, PT ;  /* 0x00000000003f782f */ /* 0x000fe20003800000 */
[----:B------:R-:W-:Y:S01]  /*0030*/  BSSY B0, `(.L_x_0) ;  /* 0x0000010000007945 */ /* 0x000fe20003800000 */
[----:B------:R-:W1:Y:S01]  /*0040*/  S2R R11, SR_CTAID.X ;  /* 0x00000000000b7919 */ /* 0x000e620000002500 */
[--C-:B0-----:R-:W-:Y:S02]  /*0050*/  SHF.R.U32.HI R0, RZ, 0x5, R10.reuse ;  /* 0x00000005ff007819 */ /* 0x101fe4000001160a */
[----:B------:R-:W-:-:S03]  /*0060*/  SHF.R.U32.HI R3, RZ, 0x7, R10 ;  /* 0x00000007ff037819 */ /* 0x000fc6000001160a */
[----:B------:R-:W0:Y:S04]  /*0070*/  SHFL.IDX PT, R2, R0, RZ, 0x1f ;  /* 0x00001fff00027589 */ /* 0x000e2800000e0000 */
[----:B------:R2:W3:Y:S01]  /*0080*/  SHFL.IDX PT, R9, R3, RZ, 0x1f ;  /* 0x00001fff03097589 */ /* 0x0004e200000e0000 */
[----:B0-----:R-:W-:-:S13]  /*0090*/  ISETP.NE.OR P0, PT, R2, RZ, !P0 ;  /* 0x000000ff0200720c */ /* 0x001fda0004705670 */
[----:B-123--:R-:W-:Y:S05]  /*00a0*/  @P0 BRA `(.L_x_1) ;  /* 0x0000000000200947 */ /* 0x00efea0003800000 */
[----:B------:R-:W-:Y:S02]  /*00b0*/  ULDC.64 UR4, c[0x0][0x198] ;  /* 0x0000660000047ab9 */ /* 0x000fe40000000a00 */
[----:B------:R-:W-:Y:S02]  /*00c0*/  UIADD3 UR6, UP0, UR4, 0xf0, URZ ;  /* 0x000000f004067890 */ /* 0x000fe4000ff1e03f */
[----:B------:R-:W-:Y:S02]  /*00d0*/  UIADD3 UR4, UP1, UR4, 0x1f0, URZ ;  /* 0x000001f004047890 */ /* 0x000fe4000ff3e03f */
[----:B------:R-:W-:Y:S02]  /*00e0*/  UIADD3.X UR7, URZ, UR5, URZ, UP0, !UPT ;  /* 0x000000053f077290 */ /* 0x000fe400087fe43f */
[----:B------:R-:W-:-:S07]  /*00f0*/  UIADD3.X UR5, URZ, UR5, URZ, UP1, !UPT ;  /* 0x000000053f057290 */ /* 0x000fce0008ffe43f */
[----:B------:R0:W-:Y:S02]  /*0100*/  UTMACCTL.PF [UR6] ;  /* 0x00000000060079b9 */ /* 0x0001e40008040000 */
[----:B------:R0:W-:Y:S02]  /*0110*/  UTMACCTL.PF [UR4] ;  /* 0x00000000040079b9 */ /* 0x0001e40008040000 */
[----:B0-----:R-:W-:Y:S01]  /*0120*/  NOP ;  /* 0x0000000000007918 */ /* 0x001fe20000000000 */
.L_x_1:
[----:B------:R-:W-:Y:S05]  /*0130*/  BSYNC B0 ;  /* 0x0000000000007941 */ /* 0x000fea0003800000 */
.L_x_0:
[----:B------:R-:W0:Y:S01]  /*0140*/  SHFL.IDX PT, R0, R0, RZ, 0x1f ;  /* 0x00001fff00007589 */ /* 0x000e2200000e0000 */
[----:B------:R-:W-:Y:S02]  /*0150*/  SHF.R.S32.HI R3, RZ, 0x1f, R10 ;  /* 0x0000001fff037819 */ /* 0x000fe4000001140a */
[----:B------:R-:W-:Y:S01]  /*0160*/  I2FP.F32.U32 R6, R11 ;  /* 0x0000000b00067245 */ /* 0x000fe20000201000 */
[----:B------:R-:W1:Y:S01]  /*0170*/  S2R R12, SR_CTAID.Y ;  /* 0x00000000000c7919 */ /* 0x000e620000002600 */
[----:B------:R-:W-:-:S04]  /*0180*/  LEA.HI R3, R3, R10, RZ, 0x7 ;  /* 0x0000000a03037211 */ /* 0x000fc800078f38ff */
[----:B------:R-:W-:-:S05]  /*0190*/  LOP3.LUT R3, R3, 0xffffff80, RZ, 0xc0, !PT ;  /* 0xffffff8003037812 */ /* 0x000fca00078ec0ff */
[----:B------:R-:W-:-:S05]  /*01a0*/  IMAD.IADD R14, R10, 0x1, -R3 ;  /* 0x000000010a0e7824 */ /* 0x000fca00078e0a03 */
[----:B------:R-:W-:-:S04]  /*01b0*/  SHF.R.S32.HI R3, RZ, 0x1f, R14 ;  /* 0x0000001fff037819 */ /* 0x000fc8000001140e */
[----:B------:R-:W-:Y:S02]  /*01c0*/  LEA.HI R3, R3, R14, RZ, 0x3 ;  /* 0x0000000e03037211 */ /* 0x000fe400078f18ff */
[----:B0-----:R-:W-:Y:S02]  /*01d0*/  ISETP.NE.AND P0, PT, R0, RZ, PT ;  /* 0x000000ff0000720c */ /* 0x001fe40003f05270 */
[--C-:B------:R-:W-:Y:S02]  /*01e0*/  SHF.R.S32.HI R4, RZ, 0x3, R3.reuse ;  /* 0x00000003ff047819 */ /* 0x100fe40000011403 */
[----:B------:R-:W-:Y:S02]  /*01f0*/  SHF.R.S32.HI R3, RZ, 0x1f, R3 ;  /* 0x0000001fff037819 */ /* 0x000fe40000011403 */
[----:B------:R-:W-:-:S07]  /*0200*/  SHF.R.S32.HI R5, RZ, 0x1f, R0 ;  /* 0x0000001fff057819 */ /* 0x000fce0000011400 */
[----:B-1----:R-:W-:Y:S05]  /*0210*/  @P0 BRA `(.L_x_2) ;  /* 0x0000000000d40947 */ /* 0x002fea0003800000 */
[----:B------:R-:W-:Y:S01]  /*0220*/  ELECT P0, URZ, PT ;  /* 0x00000000003f782f */ /* 0x000fe20003800000 */
[----:B------:R-:W-:-:S12]  /*0230*/  BSSY B0, `(.L_x_2) ;  /* 0x0000033000007945 */ /* 0x000fd80003800000 */
[----:B------:R-:W-:Y:S05]  /*0240*/  @!P0 BRA `(.L_x_3) ;  /* 0x0000000000c48947 */ /* 0x000fea0003800000 */
[----:B------:R-:W0:Y:S01]  /*0250*/  S2UR UR8, SR_CgaCtaId ;  /* 0x00000000000879c3 */ /* 0x000e220000008800 */
[----:B------:R-:W-:Y:S01]  /*0260*/  UMOV UR4, 0x400 ;  /* 0x0000040000047882 */ /* 0x000fe20000000000 */
[----:B------:R-:W-:Y:S01]  /*0270*/  UMOV UR5, 0x1 ;  /* 0x0000000100057882 */ /* 0x000fe20000000000 */
[----:B------:R-:W-:Y:S02]  /*0280*/  UMOV UR6, 0x2 ;  /* 0x0000000200067882 */ /* 0x000fe40000000000 */
[----:B------:R-:W-:-:S04]  /*0290*/  UIADD3 UR6, -UR6, 0x100000, URZ ;  /* 0x0010000006067890 */ /* 0x000fc8000fffe13f */
[----:B------:R-:W-:Y:S02]  /*02a0*/  USHF.L.U32 UR7, UR6, 0xb, URZ ;  /* 0x0000000b06077899 */ /* 0x000fe4000800063f */
[----:B------:R-:W-:Y:S02]  /*02b0*/  USHF.L.U32 UR6, UR6, 0x1, URZ ;  /* 0x0000000106067899 */ /* 0x000fe4000800063f */
[----:B0-----:R-:W-:Y:S02]  /*02c0*/  ULEA UR8, UR8, UR4, 0x18 ;  /* 0x0000000408087291 */ /* 0x001fe4000f8ec03f */
[----:B------:R-:W-:-:S04]  /*02d0*/  UIADD3 UR4, -UR5, 0x100000, URZ ;  /* 0x0010000005047890 */ /* 0x000fc8000fffe13f */
[----:B------:R-:W-:Y:S02]  /*02e0*/  USHF.L.U32 UR5, UR4, 0xb, URZ ;  /* 0x0000000b04057899 */ /* 0x000fe4000800063f */
[----:B------:R-:W-:Y:S01]  /*02f0*/  USHF.L.U32 UR4, UR4, 0x1, URZ ;  /* 0x0000000104047899 */ /* 0x000fe2000800063f */
[----:B------:R-:W0:Y:S11]  /*0300*/  FENCE.VIEW.ASYNC.S ;  /* 0x00000000000073c6 */ /* 0x000e360000000000 */
[----:B0-----:R0:W1:Y:S01]  /*0310*/  SYNCS.EXCH.64 URZ, [UR8+0x36000], UR4 ;  /* 0x03600004083f75b2 */ /* 0x0010620008000100 */
[----:B------:R0:W2:Y:S01]  /*0320*/  SYNCS.EXCH.64 URZ, [UR8+0x36090], UR6 ;  /* 0x03609006083f75b2 */ /* 0x0000a20008000100 */
[----:B------:R0:W3:Y:S01]  /*0330*/  SYNCS.EXCH.64 URZ, [UR8+0x36008], UR4 ;  /* 0x03600804083f75b2 */ /* 0x0000e20008000100 */
[----:B------:R0:W4:Y:S01]  /*0340*/  SYNCS.EXCH.64 URZ, [UR8+0x36098], UR6 ;  /* 0x03609806083f75b2 */ /* 0x0001220008000100 */
[----:B------:R0:W0:Y:S01]  /*0350*/  SYNCS.EXCH.64 URZ, [UR8+0x36010], UR4 ;  /* 0x03601004083f75b2 */ /* 0x0000220008000100 */
        /* <DEDUP_REMOVED lines=31> */
[----:B-1234-:R-:W-:Y:S01]  /*0550*/  NOP ;  /* 0x0000000000007918 */ /* 0x01efe20000000000 */
.L_x_3:
[----:B0-----:R-:W-:Y:S05]  /*0560*/  BSYNC B0 ;  /* 0x0000000000007941 */ /* 0x001fea0003800000 */
.L_x_2:
[----:B------:R-:W-:Y:S01]  /*0570*/  ULDC UR4, c[0x0][0x150] ;  /* 0x0000540000047ab9 */ /* 0x000fe20000000800 */
[----:B------:R-:W-:Y:S01]  /*0580*/  LEA.HI R3, R3, R4, RZ, 0x2 ;  /* 0x0000000403037211 */ /* 0x000fe200078f10ff */
[----:B------:R-:W-:Y:S01]  /*0590*/  FMUL R6, R6, UR4 ;  /* 0x0000000406067c20 */ /* 0x000fe20008400000 */
[----:B------:R-:W-:Y:S01]  /*05a0*/  LEA.HI R5, R5, R0, RZ, 0x2 ;  /* 0x0000000005057211 */ /* 0x000fe200078f10ff */
[----:B------:R-:W-:Y:S01]  /*05b0*/  ULDC UR4, c[0x0][0x154] ;  /* 0x0000550000047ab9 */ /* 0x000fe20000000800 */
[----:B------:R-:W-:Y:S01]  /*05c0*/  LOP3.LUT R3, R3, 0xfffffffc, RZ, 0xc0, !PT ;  /* 0xfffffffc03037812 */ /* 0x000fe200078ec0ff */
[----:B------:R-:W0:Y:S01]  /*05d0*/  LDC R13, c[0x0][0x140] ;  /* 0x00005000ff0d7b82 */ /* 0x000e220000000800 */
[----:B------:R-:W-:Y:S01]  /*05e0*/  LOP3.LUT R5, R5, 0x3ffffffc, RZ, 0xc0, !PT ;  /* 0x3ffffffc05057812 */ /* 0x000fe200078ec0ff */
[----:B------:R-:W1:Y:S01]  /*05f0*/  F2I.U32.TRUNC.NTZ R6, R6 ;  /* 0x0000000600067305 */ /* 0x000e62000020f000 */
[----:B------:R-:W-:Y:S01]  /*0600*/  LOP3.LUT P0, RZ, R14, 0x7, RZ, 0xc0, !PT ;  /* 0x000000070eff7812 */ /* 0x000fe2000780c0ff */
[----:B------:R-:W-:Y:S01]  /*0610*/  IMAD.IADD R3, R4, 0x1, -R3 ;  /* 0x0000000104037824 */ /* 0x000fe200078e0a03 */
[----:B------:R-:W-:Y:S01]  /*0620*/  ISETP.NE.AND P3, PT, R9, 0x1, PT ;  /* 0x000000010900780c */ /* 0x000fe20003f65270 */
[----:B------:R-:W-:Y:S01]  /*0630*/  IMAD.IADD R0, R0, 0x1, -R5 ;  /* 0x0000000100007824 */ /* 0x000fe200078e0a05 */
[----:B------:R-:W-:Y:S01]  /*0640*/  I2FP.F32.U32 R5, R12 ;  /* 0x0000000c00057245 */ /* 0x000fe20000201000 */
[----:B------:R-:W-:Y:S01]  /*0650*/  NOP ;  /* 0x0000000000007918 */ /* 0x000fe20000000000 */
[----:B------:R-:W-:Y:S01]  /*0660*/  NOP ;  /* 0x0000000000007918 */ /* 0x000fe20000000000 */
[----:B------:R-:W-:-:S02]  /*0670*/  IMAD R4, R0, 0x4, R3 ;  /* 0x0000000400047824 */ /* 0x000fc400078e0203 */
[----:B------:R-:W-:Y:S01]  /*0680*/  FMUL R7, R5, UR4 ;  /* 0x0000000405077c20 */ /* 0x000fe20008400000 */
[----:B------:R-:W-:Y:S01]  /*0690*/  ULDC UR4, c[0x0][0x144] ;  /* 0x0000510000047ab9 */ /* 0x000fe20000000800 */
[C---:B------:R-:W-:Y:S01]  /*06a0*/  IMAD.SHL.U32 R5, R4.reuse, 0x4, RZ ;  /* 0x0000000404057824 */ /* 0x040fe200078e00ff */
[----:B------:R-:W-:Y:S01]  /*06b0*/  LEA.HI R0, R4, R4, RZ, 0x1 ;  /* 0x0000000404007211 */ /* 0x000fe200078f08ff */
[----:B-1----:R-:W-:Y:S02]  /*06c0*/  IMAD.MOV R8, RZ, RZ, -R6 ;  /* 0x000000ffff087224 */ /* 0x002fe400078e0a06 */
[----:B------:R-:W1:Y:S01]  /*06d0*/  F2I.U32.TRUNC.NTZ R7, R7 ;  /* 0x0000000700077305 */ /* 0x000e62000020f000 */
[----:B------:R-:W-:Y:S01]  /*06e0*/  LOP3.LUT R3, R0, 0xfffffffe, RZ, 0xc0, !PT ;  /* 0xfffffffe00037812 */ /* 0x000fe200078ec0ff */
[----:B------:R-:W-:Y:S01]  /*06f0*/  IMAD R0, R8, UR4, R11 ;  /* 0x0000000408007c24 */ /* 0x000fe2000f8e020b */
[----:B------:R-:W-:-:S03]  /*0700*/  ULDC UR4, c[0x0][0x148] ;  /* 0x0000520000047ab9 */ /* 0x000fc60000000800 */
[----:B------:R-:W-:Y:S01]  /*0710*/  IMAD.IADD R3, R4, 0x1, -R3 ;  /* 0x0000000104037824 */ /* 0x000fe200078e0a03 */
[----:B0-----:R-:W-:-:S04]  /*0720*/  ISETP.EQ.U32.AND P1, PT, R13, 0x1, PT ;  /* 0x000000010d00780c */ /* 0x001fc80003f22070 */
[----:B------:R-:W-:Y:S02]  /*0730*/  ISETP.NE.AND P4, PT, R3, R0, PT ;  /* 0x000000000300720c */ /* 0x000fe40003f85270 */
[----:B------:R-:W-:Y:S01]  /*0740*/  SHF.R.S32.HI R3, RZ, 0x1f, R2 ;  /* 0x0000001fff037819 */ /* 0x000fe20000011402 */
[----:B-1----:R-:W-:-:S03]  /*0750*/  IMAD.MOV R15, RZ, RZ, -R7 ;  /* 0x000000ffff0f7224 */ /* 0x002fc600078e0a07 */
[----:B------:R-:W-:Y:S02]  /*0760*/  LEA.HI R0, R3, R2, RZ, 0x2 ;  /* 0x0000000203007211 */ /* 0x000fe400078f10ff */
[----:B------:R-:W-:Y:S01]  /*0770*/  LOP3.LUT R3, R4, 0xc, R5, 0x78, !PT ;  /* 0x0000000c04037812 */ /* 0x000fe200078e7805 */
[----:B------:R-:W-:Y:S01]  /*0780*/  IMAD R7, R15, UR4, R12 ;  /* 0x000000040f077c24 */ /* 0x000fe2000f8e020c */
[----:B------:R-:W-:Y:S02]  /*0790*/  LOP3.LUT R5, R0, 0xfffffffc, RZ, 0xc0, !PT ;  /* 0xfffffffc00057812 */ /* 0x000fe400078ec0ff */
[C---:B------:R-:W-:Y:S02]  /*07a0*/  ISETP.LT.U32.AND P0, PT, R3.reuse, 0x2, !P0 ;  /* 0x000000020300780c */ /* 0x040fe40004701070 */
[----:B------:R-:W-:Y:S01]  /*07b0*/  @P4 LEA.HI R0, R3, R3, RZ, 0x1 ;  /* 0x0000000303004211 */ /* 0x000fe200078f08ff */
[----:B------:R-:W-:Y:S02]  /*07c0*/  IMAD.IADD R8, R2, 0x1, -R5 ;  /* 0x0000000102087824 */ /* 0x000fe400078e0a05 */
[----:B------:R-:W-:Y:S01]  /*07d0*/  IMAD.MOV.U32 R5, RZ, RZ, 0x1 ;  /* 0x00000001ff057424 */ /* 0x000fe200078e00ff */
[----:B------:R-:W-:-:S02]  /*07e0*/  @P4 SHF.R.S32.HI R0, RZ, 0x1, R0 ;  /* 0x00000001ff004819 */ /* 0x000fc40000011400 */
[----:B------:R-:W-:Y:S02]  /*07f0*/  LOP3.LUT P2, RZ, R9, R8, RZ, 0xfc, !PT ;  /* 0x0000000809ff7212 */ /* 0x000fe4000784fcff */
[----:B------:R-:W-:Y:S02]  /*0800*/  @P4 ISETP.NE.AND P5, PT, R0, R7, PT ;  /* 0x000000070000420c */ /* 0x000fe40003fa5270 */
[----:B------:R-:W-:Y:S02]  /*0810*/  SEL R4, RZ, 0x1, P2 ;  /* 0x00000001ff047807 */ /* 0x000fe40001000000 */
[----:B------:R-:W-:Y:S02]  /*0820*/  SEL R0, RZ, 0x1, !P0 ;  /* 0x00000001ff007807 */ /* 0x000fe40004000000 */
[----:B------:R-:W-:Y:S02]  /*0830*/  @P4 SEL R5, RZ, 0x1, P5 ;  /* 0x00000001ff054807 */ /* 0x000fe40002800000 */
[----:B------:R-:W-:-:S02]  /*0840*/  SEL R4, R4, 0x2, P3 ;  /* 0x0000000204047807 */ /* 0x000fc40001800000 */
[----:B------:R-:W-:Y:S01]  /*0850*/  LOP3.LUT R5, R5, R0, RZ, 0xc0, !PT ;  /* 0x0000000005057212 */ /* 0x000fe200078ec0ff */
[----:B------:R-:W-:Y:S06]  /*0860*/  @!P1 BRA `(.L_x_4) ;  /* 0x0000000000089947 */ /* 0x000fec0003800000 */
[----:B------:R-:W-:Y:S01]  /*0870*/  UCGABAR_ARV ;  /* 0x00000000000079c7 */ /* 0x000fe20008000000 */
[----:B------:R-:W-:Y:S05]  /*0880*/  BRA `(.L_x_5) ;  /* 0x0000000000047947 */ /* 0x000fea0003800000 */
.L_x_4:
[----:B------:R-:W-:Y:S01]  /*0890*/  NOP ;  /* 0x0000000000007918 */ /* 0x000fe20000000000 */
.L_x_5:
[----:B------:R-:W-:Y:S01]  /*08a0*/  ULDC.64 UR4, c[0x0][0x598] ;  /* 0x0001660000047ab9 */ /* 0x000fe20000000a00 */
[----:B------:R-:W-:Y:S01]  /*08b0*/  ULDC.64 UR12, c[0x0][0x208] ;  /* 0x00008200000c7ab9 */ /* 0x000fe20000000a00 */
[----:B------:R-:W-:-:S04]  /*08c0*/  ISETP.NE.U32.AND P0, PT, RZ, UR4, PT ;  /* 0x00000004ff007c0c */ /* 0x000fc8000bf05070 */
[----:B------:R-:W-:-:S13]  /*08d0*/  ISETP.NE.AND.EX P0, PT, RZ, UR5, PT, P0 ;  /* 0x00000005ff007c0c */ /* 0x000fda000bf05300 */
[----:B------:R-:W-:Y:S05]  /*08e0*/  @!P0 BRA `(.L_x_6) ;  /* 0x00000000001c8947 */ /* 0x000fea0003800000 */
[----:B------:R-:W0:Y:S02]  /*08f0*/  LDC.64 R6, c[0x0][0x598] ;  /* 0x00016600ff067b82 */ /* 0x000e240000000a00 */
[----:B0-----:R-:W2:Y:S02]  /*0900*/  LDG.E.64 R6, desc[UR12][R6.64] ;  /* 0x0000000c06067981 */ /* 0x001ea4000c1e1b00 */
[----:B--2---:R-:W-:-:S04]  /*0910*/  ISETP.NE.U32.AND P0, PT, R6, RZ, PT ;  /* 0x000000ff0600720c */ /* 0x004fc80003f05070 */
[----:B------:R-:W-:-:S13]  /*0920*/  ISETP.NE.AND.EX P0, PT, R7, RZ, PT, P0 ;  /* 0x000000ff0700720c */ /* 0x000fda0003f05300 */
[----:B------:R-:W-:Y:S05]  /*0930*/  @!P0 BRA `(.L_x_6) ;  /* 0x0000000000088947 */ /* 0x000fea0003800000 */
[----:B------:R0:W5:Y:S01]  /*0940*/  LD.E R0, desc[UR12][R6.64] ;  /* 0x0000000c06007980 */ /* 0x000162000c101900 */
[----:B------:R-:W-:Y:S05]  /*0950*/  BRA `(.L_x_7) ;  /* 0x0000000000207947 */ /* 0x000fea0003800000 */
.L_x_6:
[----:B------:R-:W-:Y:S02]  /*0960*/  ULDC.64 UR4, c[0x0][0x588] ;  /* 0x0001620000047ab9 */ /* 0x000fe40000000a00 */
[----:B------:R-:W-:-:S04]  /*0970*/  ISETP.NE.U32.AND P0, PT, RZ, UR4, PT ;  /* 0x00000004ff007c0c */ /* 0x000fc8000bf05070 */
[----:B------:R-:W-:-:S13]  /*0980*/  ISETP.NE.AND.EX P0, PT, RZ, UR5, PT, P0 ;  /* 0x00000005ff007c0c */ /* 0x000fda000bf05300 */
[----:B------:R-:W-:Y:S05]  /*0990*/  @!P0 BRA `(.L_x_8) ;  /* 0x00000000000c8947 */ /* 0x000fea0003800000 */
[----:B------:R-:W0:Y:S02]  /*09a0*/  LDC.64 R6, c[0x0][0x588] ;  /* 0x00016200ff067b82 */ /* 0x000e240000000a00 */
[----:B0-----:R1:W5:Y:S01]  /*09b0*/  LDG.E R0, desc[UR12][R6.64] ;  /* 0x0000000c06007981 */ /* 0x001362000c1e1900 */
[----:B------:R-:W-:Y:S05]  /*09c0*/  BRA `(.L_x_7) ;  /* 0x0000000000047947 */ /* 0x000fea0003800000 */
.L_x_8:
[----:B------:R-:W2:Y:S02]  /*09d0*/  LDC R0, c[0x0][0x580] ;  /* 0x00016000ff007b82 */ /* 0x000ea40000000800 */
.L_x_7:
[----:B------:R-:W-:Y:S02]  /*09e0*/  ULDC.64 UR4, c[0x0][0x5a0] ;  /* 0x0001680000047ab9 */ /* 0x000fe40000000a00 */
[----:B------:R-:W-:-:S04]  /*09f0*/  ISETP.NE.U32.AND P0, PT, RZ, UR4, PT ;  /* 0x00000004ff007c0c */ /* 0x000fc8000bf05070 */
[----:B------:R-:W-:-:S13]  /*0a00*/  ISETP.NE.AND.EX P0, PT, RZ, UR5, PT, P0 ;  /* 0x00000005ff007c0c */ /* 0x000fda000bf05300 */
[----:B------:R-:W-:Y:S05]  /*0a10*/  @!P0 BRA `(.L_x_9) ;  /* 0x00000000001c8947 */ /* 0x000fea0003800000 */
[----:B01----:R-:W0:Y:S02]  /*0a20*/  LDC.64 R6, c[0x0][0x5a0] ;  /* 0x00016800ff067b82 */ /* 0x003e240000000a00 */
[----:B0-----:R-:W3:Y:S02]  /*0a30*/  LDG.E.64 R6, desc[UR12][R6.64] ;  /* 0x0000000c06067981 */ /* 0x001ee4000c1e1b00 */
[----:B---3--:R-:W-:-:S04]  /*0a40*/  ISETP.NE.U32.AND P0, PT, R6, RZ, PT ;  /* 0x000000ff0600720c */ /* 0x008fc80003f05070 */
[----:B------:R-:W-:-:S13]  /*0a50*/  ISETP.NE.AND.EX P0, PT, R7, RZ, PT, P0 ;  /* 0x000000ff0700720c */ /* 0x000fda0003f05300 */
[----:B------:R-:W-:Y:S05]  /*0a60*/  @!P0 BRA `(.L_x_9) ;  /* 0x0000000000088947 */ /* 0x000fea0003800000 */
[----:B------:R0:W5:Y:S01]  /*0a70*/  LD.E R2, desc[UR12][R6.64] ;  /* 0x0000000c06027980 */ /* 0x000162000c101900 */
[----:B------:R-:W-:Y:S05]  /*0a80*/  BRA `(.L_x_10) ;  /* 0x0000000000207947 */ /* 0x000fea0003800000 */
.L_x_9:
[----:B------:R-:W-:Y:S02]  /*0a90*/  ULDC.64 UR4, c[0x0][0x590] ;  /* 0x0001640000047ab9 */ /* 0x000fe40000000a00 */
[----:B------:R-:W-:-:S04]  /*0aa0*/  ISETP.NE.U32.AND P0, PT, RZ, UR4, PT ;  /* 0x00000004ff007c0c */ /* 0x000fc8000bf05070 */
[----:B------:R-:W-:-:S13]  /*0ab0*/  ISETP.NE.AND.EX P0, PT, RZ, UR5, PT, P0 ;  /* 0x00000005ff007c0c */ /* 0x000fda000bf05300 */
[----:B------:R-:W-:Y:S05]  /*0ac0*/  @!P0 BRA `(.L_x_11) ;  /* 0x00000000000c8947 */ /* 0x000fea0003800000 */
[----:B01----:R-:W0:Y:S02]  /*0ad0*/  LDC.64 R6, c[0x0][0x590] ;  /* 0x00016400ff067b82 */ /* 0x003e240000000a00 */
[----:B0-----:R1:W5:Y:S01]  /*0ae0*/  LDG.E R2, desc[UR12][R6.64] ;  /* 0x0000000c06027981 */ /* 0x001362000c1e1900 */
[----:B------:R-:W-:Y:S05]  /*0af0*/  BRA `(.L_x_10) ;  /* 0x0000000000047947 */ /* 0x000fea0003800000 */
.L_x_11:
[----:B------:R-:W3:Y:S02]  /*0b00*/  LDC R2, c[0x0][0x584] ;  /* 0x00016100ff027b82 */ /* 0x000ee40000000800 */
.L_x_10:
[----:B01----:R-:W0:Y:S08]  /*0b10*/  LDC R6, c[0x0][0x3c4] ;  /* 0x0000f100ff067b82 */ /* 0x003e300000000800 */
[----:B------:R-:W1:Y:S01]  /*0b20*/  LDC.64 R16, c[0x0][0x3c8] ;  /* 0x0000f200ff107b82 */ /* 0x000e620000000a00 */
[----:B0-----:R-:W-:-:S05]  /*0b30*/  VIADD R6, R6, 0x1f ;  /* 0x0000001f06067836 */ /* 0x001fca0000000000 */
[----:B------:R-:W-:-:S04]  /*0b40*/  SHF.R.S32.HI R7, RZ, 0x1f, R6 ;  /* 0x0000001fff077819 */ /* 0x000fc80000011406 */
[----:B------:R-:W-:-:S04]  /*0b50*/  LEA.HI R7, R7, R6, RZ, 0x5 ;  /* 0x0000000607077211 */ /* 0x000fc800078f28ff */
[----:B------:R-:W-:-:S05]  /*0b60*/  SHF.R.S32.HI R7, RZ, 0x5, R7 ;  /* 0x00000005ff077819 */ /* 0x000fca0000011407 */
[----:B-1----:R-:W-:-:S04]  /*0b70*/  IMAD R6, R7, R16, RZ ;  /* 0x0000001007067224 */ /* 0x002fc800078e02ff */
[----:B------:R-:W-:Y:S01]  /*0b80*/  IMAD R6, R6, R17, RZ ;  /* 0x0000001106067224 */ /* 0x000fe200078e02ff */
[----:B------:R-:W-:Y:S06]  /*0b90*/  @!P1 BRA `(.L_x_12) ;  /* 0x00000000000c9947 */ /* 0x000fec0003800000 */
[----:B------:R-:W-:Y:S01]  /*0ba0*/  UCGABAR_WAIT ;  /* 0x0000000000007dc7 */ /* 0x000fe20008000000 */
[----:B------:R-:W-:Y:S01]  /*0bb0*/  CCTL.IVALL ;  /* 0x00000000ff00798f */ /* 0x000fe20002000000 */
[----:B------:R-:W-:Y:S05]  /*0bc0*/  BRA `(.L_x_13) ;  /* 0x0000000000047947 */ /* 0x000fea0003800000 */
.L_x_12:
[----:B------:R-:W-:Y:S06]  /*0bd0*/  BAR.SYNC.DEFER_BLOCKING 0x0 ;  /* 0x0000000000007b1d */ /* 0x000fec0000010000 */
.L_x_13:
[----:B------:R-:W-:-:S13]  /*0be0*/  ISETP.NE.AND P0, PT, R9, RZ, PT ;  /* 0x000000ff0900720c */ /* 0x000fda0003f05270 */
[----:B------:R-:W-:Y:S05]  /*0bf0*/  @!P0 BRA `(.L_x_14) ;  /* 0x0000005000b88947 */ /* 0x000fea0003800000 */
[----:B------:R-:W-:-:S13]  /*0c00*/  ISETP.NE.AND P0, PT, R9, 0x1, PT ;  /* 0x000000010900780c */ /* 0x000fda0003f05270 */
[----:B------:R-:W-:Y:S05]  /*0c10*/  @P0 EXIT ;  /* 0x000000000000094d */ /* 0x000fea0003800000 */
[----:B------:R-:W-:Y:S01]  /*0c20*/  ISETP.GE.AND P0, PT, R6, 0x1, PT ;  /* 0x000000010600780c */ /* 0x000fe20003f06270 */
[----:B------:R-:W-:Y:S01]  /*0c30*/  UMOV UR4, URZ ;  /* 0x0000003f00047c82 */ /* 0x000fe20008000000 */
[----:B------:R-:W-:Y:S02]  /*0c40*/  CS2R R86, SRZ ;  /* 0x0000000000567805 */ /* 0x000fe4000001ff00 */
[----:B------:R-:W-:Y:S02]  /*0c50*/  CS2R R24, SRZ ;  /* 0x0000000000187805 */ /* 0x000fe4000001ff00 */
[----:B------:R-:W-:Y:S02]  /*0c60*/  CS2R R26, SRZ ;  /* 0x00000000001a7805 */ /* 0x000fe4000001ff00 */
[----:B------:R-:W-:Y:S02]  /*0c70*/  CS2R R28, SRZ ;  /* 0x00000000001c7805 */ /* 0x000fe4000001ff00 */
[----:B------:R-:W-:-:S02]  /*0c80*/  CS2R R30, SRZ ;  /* 0x00000000001e7805 */ /* 0x000fc4000001ff00 */
[----:B------:R-:W-:Y:S02]  /*0c90*/  CS2R R32, SRZ ;  /* 0x0000000000207805 */ /* 0x000fe4000001ff00 */
        /* <DEDUP_REMOVED lines=25> */
[----:B------:R-:W-:Y:S01]  /*0e30*/  CS2R R84, SRZ ;  /* 0x0000000000547805 */ /* 0x000fe2000001ff00 */
[----:B------:R-:W-:Y:S06]  /*0e40*/  @!P0 BRA `(.L_x_15) ;  /* 0x0000000000788947 */ /* 0x000fec0003800000 */
[----:B------:R-:W-:-:S04]  /*0e50*/  LOP3.LUT R7, R4, 0x1, RZ, 0xfc, !PT ;  /* 0x0000000104077812 */ /* 0x000fc800078efcff */
[----:B------:R-:W-:-:S13]  /*0e60*/  ISETP.NE.AND P0, PT, R7, 0x3, PT ;  /* 0x000000030700780c */ /* 0x000fda0003f05270 */
[----:B------:R-:W-:Y:S05]  /*0e70*/  @!P0 BRA `(.L_x_16) ;  /* 0x0000000000048947 */ /* 0x000fea0003800000 */
[----:B------:R-:W-:Y:S01]  /*0e80*/  BPT.TRAP 0x1 ;  /* 0x000000040000795c */ /* 0x000fe20000300000 */
.L_x_16:
[----:B------:R-:W0:Y:S01]  /*0e90*/  S2UR UR5, SR_CgaCtaId ;  /* 0x00000000000579c3 */ /* 0x000e220000008800 */
[----:B------:R-:W-:Y:S01]  /*0ea0*/  SHF.L.U32 R7, RZ, 0x1f, RZ ;  /* 0x0000001fff077819 */ /* 0x000fe200000006ff */
[----:B------:R-:W-:Y:S02]  /*0eb0*/  UMOV UR4, 0x400 ;  /* 0x0000040000047882 */ /* 0x000fe40000000000 */
[----:B0-----:R-:W-:-:S12]  /*0ec0*/  ULEA UR4, UR5, UR4, 0x18 ;  /* 0x0000000405047291 */ /* 0x001fd8000f8ec03f */
.L_x_17:
[----:B0-----:R-:W-:-:S04]  /*0ed0*/  IMAD.U32 R8, RZ, RZ, UR4 ;  /* 0x00000004ff087e24 */ /* 0x001fc8000f8e00ff */
[----:B------:R0:W1:Y:S03]  /*0ee0*/  SYNCS.PHASECHK.TRANS64.TRYWAIT P0, [R8+URZ+0x36000], R7 ;  /* 0x03600007080075a7 */ /* 0x000066000800017f */
[----:B-1----:R-:W-:Y:S05]  /*0ef0*/  @!P0 NANOSLEEP.SYNCS 0x989680 ;  /* 0x009896800000895d */ /* 0x002fea0003900000 */
[----:B------:R-:W1:Y:S02]  /*0f00*/  @!P0 SYNCS.PHASECHK.TRANS64 P0, [R8+URZ+0x36000], R7 ;  /* 0x03600007080085a7 */ /* 0x000e64000800007f */
[----:B-1----:R-:W-:Y:S05]  /*0f10*/  @!P0 BRA `(.L_x_17) ;  /* 0xfffffffc00ec8947 */ /* 0x002fea000383ffff */
[----:B------:R-:W-:Y:S01]  /*0f20*/  UIADD3 UR5, UR4, 0x12000, URZ ;  /* 0x0001200004057890 */ /* 0x000fe2000fffe03f */
[----:B------:R-:W-:Y:S01]  /*0f30*/  WARPGROUP.ARRIVE ;  /* 0x00000000000079c5 */ /* 0x000fe20000000000 */
[----:B------:R-:W-:Y:S02]  /*0f40*/  USHF.R.U32.HI UR4, URZ, 0x4, UR4 ;  /* 0x000000043f047899 */ /* 0x000fe40008011604 */
[----:B------:R-:W-:Y:S02]  /*0f50*/  USHF.R.U32.HI UR5, URZ, 0x4, UR5 ;  /* 0x000000043f057899 */ /* 0x000fe40008011605 */
[----:B------:R-:W-:Y:S02]  /*0f60*/  ULOP3.LUT UR4, UR4, 0x3fff, URZ, 0xc0, !UPT ;  /* 0x00003fff04047892 */ /* 0x000fe4000f8ec03f */
[----:B------:R-:W-:Y:S02]  /*0f70*/  ULOP3.LUT UR5, UR5, 0x3fff, URZ, 0xc0, !UPT ;  /* 0x00003fff05057892 */ /* 0x000fe4000f8ec03f */
[----:B------:R-:W-:-:S02]  /*0f80*/  ULOP3.LUT UR4, UR4, 0x10000, URZ, 0xfc, !UPT ;  /* 0x0001000004047892 */ /* 0x000fc4000f8efc3f */
[----:B------:R-:W-:Y:S01]  /*0f90*/  ULOP3.LUT UR6, UR5, 0x1000000, URZ, 0xfc, !UPT ;  /* 0x0100000005067892 */ /* 0x000fe2000f8efc3f */
[----:B------:R-:W-:Y:S02]  /*0fa0*/  UMOV UR7, 0x40000040 ;  /* 0x4000004000077882 */ /* 0x000fe40000000000 */
[----:B------:R-:W-:-:S06]  /*0fb0*/  UMOV UR5, 0x80000020 ;  /* 0x8000002000057882 */ /* 0x000fcc0000000000 */
[----:B------:R-:W-:Y:S01]  /*0fc0*/  HGMMA.64x128x16.F32.BF16 R24, gdesc[UR4].tnspB, RZ, !UPT ;  /* 0x41e00000041879f0 */ /* 0x000fe2000c7018ff */
[----:B------:R-:W-:Y:S02]  /*0fd0*/  UIADD3 UR4, UR4, 0x2, URZ ;  /* 0x0000000204047890 */ /* 0x000fe4000fffe03f */
[----:B------:R-:W-:Y:S01]  /*0fe0*/  UIADD3 UR6, UR6, 0x80, URZ ;  /* 0x0000008006067890 */ /* 0x000fe2000fffe03f */
[----:B------:R-:W-:Y:S01]  /*0ff0*/  UMOV UR5, 0x80000020 ;  /* 0x8000002000057882 */ /* 0x000fe20000000000 */
[----:B------:R-:W-:-:S07]  /*1000*/  UMOV UR7, 0x40000040 ;  /* 0x4000004000077882 */ /* 0x000fce0000000000 */
[----:B------:R-:W-:Y:S01]  /*1010*/  HGMMA.64x128x16.F32.BF16 R24, gdesc[UR4].tnspB, R24, gsb0 ;  /* 0x41e00000041879f0 */ /* 0x000fe20008001818 */
[----:B------:R-:W-:-:S05]  /*1020*/  UMOV UR4, 0x1 ;  /* 0x0000000100047882 */ /* 0x000fca0000000000 */
.L_x_15:
[----:B0-----:R-:W-:-:S05]  /*1030*/  VIMNMX R7, R6, 0x1, PT ;  /* 0x0000000106077848 */ /* 0x001fca0003fe0100 */
[----:B------:R-:W-:-:S05]  /*1040*/  IMAD.IADD R7, R6, 0x1, -R7 ;  /* 0x0000000106077824 */ /* 0x000fca00078e0a07 */
[----:B------:R-:W-:-:S13]  /*1050*/  ISETP.GE.AND P0, PT, R7, 0x1, PT ;  /* 0x000000010700780c */ /* 0x000fda0003f06270 */
[----:B------:R-:W-:Y:S05]  /*1060*/  @!P0 BRA `(.L_x_18) ;  /* 0x0000000000ec8947 */ /* 0x000fea0003800000 */
[----:B------:R-:W0:Y:S01]  /*1070*/  S2UR UR6, SR_CgaCtaId ;  /* 0x00000000000679c3 */ /* 0x000e220000008800 */
[----:B------:R-:W-:Y:S01]  /*1080*/  UMOV UR5, 0x400 ;  /* 0x0000040000057882 */ /* 0x000fe20000000000 */
[----:B------:R-:W-:Y:S01]  /*1090*/  LOP3.LUT R13, R4, 0x1, RZ, 0xfc, !PT ;  /* 0x00000001040d7812 */ /* 0x000fe200078efcff */
[----:B------:R-:W-:Y:S01]  /*10a0*/  IMAD.MOV.U32 R12, RZ, RZ, RZ ;  /* 0x000000ffff0c7224 */ /* 0x000fe200078e00ff */
[----:B------:R-:W-:Y:S01]  /*10b0*/  UISETP.NE.U32.AND UP0, UPT, UR4, URZ, UPT ;  /* 0x0000003f0400728c */ /* 0x000fe2000bf05070 */
[----:B------:R-:W-:Y:S02]  /*10c0*/  IMAD.MOV.U32 R8, RZ, RZ, R7 ;  /* 0x000000ffff087224 */ /* 0x000fe400078e0007 */
[----:B------:R-:W-:Y:S01]  /*10d0*/  IMAD.MOV.U32 R9, RZ, RZ, RZ ;  /* 0x000000ffff097224 */ /* 0x000fe200078e00ff */
[----:B0-----:R-:W-:-:S04]  /*10e0*/  ULEA UR5, UR6, UR5, 0x18 ;  /* 0x0000000506057291 */ /* 0x001fc8000f8ec03f */
[----:B------:R-:W-:Y:S02]  /*10f0*/  UIADD3 UR7, UR5, 0x12000, URZ ;  /* 0x0001200005077890 */ /* 0x000fe4000fffe03f */
[----:B------:R-:W-:Y:S02]  /*1100*/  USHF.R.U32.HI UR6, URZ, 0x4, UR5 ;  /* 0x000000043f067899 */ /* 0x000fe40008011605 */
[----:B------:R-:W-:Y:S02]  /*1110*/  USHF.R.U32.HI UR7, URZ, 0x4, UR7 ;  /* 0x000000043f077899 */ /* 0x000fe40008011607 */
[----:B------:R-:W-:Y:S02]  /*1120*/  ULOP3.LUT UR6, UR6, 0x3fff, URZ, 0xc0, !UPT ;  /* 0x00003fff06067892 */ /* 0x000fe4000f8ec03f */
[----:B------:R-:W-:Y:S02]  /*1130*/  ULOP3.LUT UR7, UR7, 0x3fff, URZ, 0xc0, !UPT ;  /* 0x00003fff07077892 */ /* 0x000fe4000f8ec03f */
[----:B------:R-:W-:-:S02]  /*1140*/  ULOP3.LUT UR6, UR6, 0x10000, URZ, 0xfc, !UPT ;  /* 0x0001000006067892 */ /* 0x000fc4000f8efc3f */
[----:B------:R-:W-:-:S12]  /*1150*/  ULOP3.LUT UR7, UR7, 0x1000000, URZ, 0xfc, !UPT ;  /* 0x0100000007077892 */ /* 0x000fd8000f8efc3f */
.L_x_23:
[----:B------:R-:W-:-:S13]  /*1160*/  ISETP.NE.AND P1, PT, R13, 0x3, PT ;  /* 0x000000030d00780c */ /* 0x000fda0003f25270 */
[----:B------:R-:W-:Y:S05]  /*1170*/  @!P1 BRA `(.L_x_19) ;  /* 0x0000000000049947 */ /* 0x000fea0003800000 */
[----:B------:R-:W-:Y:S01]  /*1180*/  BPT.TRAP 0x1 ;  /* 0x000000040000795c */ /* 0x000fe20000300000 */
.L_x_19:
[----:B------:R-:W-:Y:S01]  /*1190*/  SHF.L.U32 R10, R12, 0x1f, RZ ;  /* 0x0000001f0c0a7819 */ /* 0x000fe200000006ff */
[----:B------:R-:W-:-:S12]  /*11a0*/  ULEA UR8, UR4, UR5, 0x3 ;  /* 0x0000000504087291 */ /* 0x000fd8000f8e183f */
.L_x_20:
[----:B0-----:R-:W-:-:S04]  /*11b0*/  IMAD.U32 R11, RZ, RZ, UR8 ;  /* 0x00000008ff0b7e24 */ /* 0x001fc8000f8e00ff */
[----:B------:R0:W1:Y:S03]  /*11c0*/  SYNCS.PHASECHK.TRANS64.TRYWAIT P0, [R11+URZ+0x36000], R10 ;  /* 0x0360000a0b0075a7 */ /* 0x000066000800017f */
[----:B-1----:R-:W-:Y:S05]  /*11d0*/  @!P0 NANOSLEEP.SYNCS 0x989680 ;  /* 0x009896800000895d */ /* 0x002fea0003900000 */
[----:B------:R-:W1:Y:S02]  /*11e0*/  @!P0 SYNCS.PHASECHK.TRANS64 P0, [R11+URZ+0x36000], R10 ;  /* 0x0360000a0b0085a7 */ /* 0x000e64000800007f */
[----:B-1----:R-:W-:Y:S05]  /*11f0*/  @!P0 BRA `(.L_x_20) ;  /* 0xfffffffc00ec8947 */ /* 0x002fea000383ffff */
[----:B------:R-:W-:Y:S01]  /*1200*/  ULEA UR8, UR4, UR6, 0x8 ;  /* 0x0000000604087291 */ /* 0x000fe2000f8e403f */
[----:B------:R-:W-:Y:S01]  /*1210*/  WARPGROUP.ARRIVE ;  /* 0x00000000000079c5 */ /* 0x000fe20000000000 */
[----:B------:R-:W-:Y:S01]  /*1220*/  ULEA UR10, UR4, UR7, 0x9 ;  /* 0x00000007040a7291 */ /* 0x000fe2000f8e483f */
[----:B------:R-:W-:Y:S01]  /*1230*/  UMOV UR9, 0x80000020 ;  /* 0x8000002000097882 */ /* 0x000fe20000000000 */
[----:B------:R-:W-:-:S07]  /*1240*/  UMOV UR11, 0x40000040 ;  /* 0x40000040000b7882 */ /* 0x000fce0000000000 */
[----:B------:R-:W-:Y:S01]  /*1250*/  HGMMA.64x128x16.F32.BF16 R24, gdesc[UR8].tnspB, R24, UP0 ;  /* 0x41e00000081879f0 */ /* 0x000fe2000bf01818 */
[----:B------:R-:W-:Y:S02]  /*1260*/  UIADD3 UR8, UR8, 0x2, URZ ;  /* 0x0000000208087890 */ /* 0x000fe4000fffe03f */
[----:B------:R-:W-:Y:S01]  /*1270*/  UIADD3 UR10, UR10, 0x80, URZ ;  /* 0x000000800a0a7890 */ /* 0x000fe2000fffe03f */
[----:B------:R-:W-:Y:S01]  /*1280*/  UMOV UR9, 0x80000020 ;  /* 0x8000002000097882 */ /* 0x000fe20000000000 */
[----:B------:R-:W-:-:S07]  /*1290*/  UMOV UR11, 0x40000040 ;  /* 0x40000040000b7882 */ /* 0x000fce0000000000 */
[----:B------:R-:W-:Y:S03]  /*12a0*/  HGMMA.64x128x16.F32.BF16 R24, gdesc[UR8].tnspB, R24, gsb0 ;  /* 0x41e00000081879f0 */ /* 0x000fe60008001818 */
[----:B------:R-:W-:Y:S02]  /*12b0*/  WARPGROUP.DEPBAR.LE gsb0, 0x1 ;  /* 0x00008000000079c5 */ /* 0x000fe40000010100 */
[----:B------:R-:W-:Y:S05]  /*12c0*/  @!P1 BRA `(.L_x_21) ;  /* 0x0000000000049947 */ /* 0x000fea0003800000 */
[----:B------:R-:W-:Y:S01]  /*12d0*/  BPT.TRAP 0x1 ;  /* 0x000000040000795c */ /* 0x000fe20000300000 */
.L_x_21:
[----:B------:R-:W-:-:S13]  /*12e0*/  ISETP.NE.AND P0, PT, R5, RZ, PT ;  /* 0x000000ff0500720c */ /* 0x000fda0003f05270 */
[----:B0-----:R-:W-:-:S05]  /*12f0*/  @P0 LEA R10, R9, UR5, 0x3 ;  /* 0x00000005090a0c11 */ /* 0x001fca000f8e18ff */
[----:B------:R-:W-:-:S05]  /*1300*/  @P0 VIADD R10, R10, 0x36090 ;  /* 0x000360900a0a0836 */ /* 0x000fca0000000000 */
[----:B------:R-:W-:-:S04]  /*1310*/  @P0 PRMT R10, R3, 0x654, R10 ;  /* 0x00000654030a0816 */ /* 0x000fc8000000000a */
[----:B------:R0:W-:Y:S01]  /*1320*/  @P0 SYNCS.ARRIVE.TRANS64.RED.A1T0 RZ, [R10+URZ], RZ ;  /* 0x000000ff0aff09a7 */ /* 0x0001e2000810043f */
[----:B------:R-:W-:-:S13]  /*1330*/  ISETP.GT.U32.AND P0, PT, R4, 0x1, PT ;  /* 0x000000010400780c */ /* 0x000fda0003f04070 */
[----:B0-----:R-:W-:Y:S05]  /*1340*/  @P0 BRA `(.L_x_22) ;  /* 0x0000000000040947 */ /* 0x001fea0003800000 */
[----:B------:R-:W-:Y:S01]  /*1350*/  BPT.TRAP 0x1 ;  /* 0x000000040000795c */ /* 0x000fe20000300000 */
.L_x_22:
[----:B------:R-:W-:Y:S01]  /*1360*/  UIADD3 UR4, UR4, 0x1, URZ ;  /* 0x0000000104047890 */ /* 0x000fe2000fffe03f */
[C---:B------:R-:W-:Y:S01]  /*1370*/  ISETP.GT.AND P1, PT, R8.reuse, 0x1, PT ;  /* 0x000000010800780c */ /* 0x040fe20003f24270 */
[----:B------:R-:W-:Y:S02]  /*1380*/  VIADD R9, R9, 0x1 ;  /* 0x0000000109097836 */ /* 0x000fe40000000000 */
[----:B------:R-:W-:Y:S01]  /*1390*/  UISETP.NE.AND UP0, UPT, UR4, 0x12, UPT ;  /* 0x000000120400788c */ /* 0x000fe2000bf05270 */
[----:B------:R-:W-:Y:S02]  /*13a0*/  VIADD R8, R8, 0xffffffff ;  /* 0xffffffff08087836 */ /* 0x000fe40000000000 */
[C---:B------:R-:W-:Y:S01]  /*13b0*/  ISETP.NE.AND P0, PT, R9.reuse, 0x12, PT ;  /* 0x000000120900780c */ /* 0x040fe20003f05270 */
[----:B------:R-:W-:Y:S02]  /*13c0*/  USEL UR8, URZ, 0x1, UP0 ;  /* 0x000000013f087887 */ /* 0x000fe40008000000 */
[----:B------:R-:W-:Y:S01]  /*13d0*/  USEL UR4, UR4, URZ, UP0 ;  /* 0x0000003f04047287 */ /* 0x000fe20008000000 */
[----:B------:R-:W-:Y:S01]  /*13e0*/  SEL R9, R9, RZ, P0 ;  /* 0x000000ff09097207 */ /* 0x000fe20000000000 */
[----:B------:R-:W-:-:S02]  /*13f0*/  UPLOP3.LUT UP0, UPT, UPT, UPT, UPT, 0x80, 0x0 ;  /* 0x000000000000789c */ /* 0x000fc40003f0f070 */
[----:B------:R-:W-:Y:S01]  /*1400*/  LOP3.LUT R12, R12, UR8, RZ, 0x3c, !PT ;  /* 0x000000080c0c7c12 */ /* 0x000fe2000f8e3cff */
[----:B------:R-:W-:Y:S08]  /*1410*/  @P1 BRA `(.L_x_23) ;  /* 0xfffffffc00501947 */ /* 0x000ff0000383ffff */
.L_x_18:
[----:B------:R-:W-:Y:S01]  /*1420*/  ISETP.GE.AND P0, PT, R6, 0x1, PT ;  /* 0x000000010600780c */ /* 0x000fe20003f06270 */
[----:B------:R-:W-:-:S12]  /*1430*/  WARPGROUP.DEPBAR.LE gsb0, 0x0 ;  /* 0x00008000000079c5 */ /* 0x000fd80000010000 */
[----:B------:R-:W-:Y:S05]  /*1440*/  @!P0 BRA `(.L_x_24) ;  /* 0x0000000000548947 */ /* 0x000fea0003800000 */
[----:B------:R-:W-:-:S04]  /*1450*/  LOP3.LUT R6, R4, 0x1, RZ, 0xfc, !PT ;  /* 0x0000000104067812 */ /* 0x000fc800078efcff */
[----:B------:R-:W-:-:S13]  /*1460*/  ISETP.NE.AND P0, PT, R6, 0x3, PT ;  /* 0x000000030600780c */ /* 0x000fda0003f05270 */
[----:B------:R-:W-:Y:S05]  /*1470*/  @!P0 BRA `(.L_x_25) ;  /* 0x0000000000048947 */ /* 0x000fea0003800000 */
[----:B------:R-:W-:Y:S01]  /*1480*/  BPT.TRAP 0x1 ;  /* 0x000000040000795c */ /* 0x000fe20000300000 */
.L_x_25:
[----:B------:R-:W-:Y:S01]  /*1490*/  ISETP.NE.AND P0, PT, R5, RZ, PT ;  /* 0x000000ff0500720c */ /* 0x000fe20003f05270 */
[----:B------:R-:W-:Y:S01]  /*14a0*/  BSSY B0, `(.L_x_26) ;  /* 0x000000d000007945 */ /* 0x000fe20003800000 */
[----:B------:R-:W-:-:S11]  /*14b0*/  ISETP.GT.U32.AND P1, PT, R4, 0x1, PT ;  /* 0x000000010400780c */ /* 0x000fd60003f24070 */
[----:B------:R-:W-:Y:S05]  /*14c0*/  @!P0 BRA `(.L_x_27) ;  /* 0x0000000000288947 */ /* 0x000fea0003800000 */
[----:B------:R-:W0:Y:S01]  /*14d0*/  S2R R6, SR_CgaCtaId ;  /* 0x0000000000067919 */ /* 0x000e220000008800 */
[----:B------:R-:W-:-:S05]  /*14e0*/  IMAD.WIDE.U32 R4, R7, 0x38e38e39, RZ ;  /* 0x38e38e3907047825 */ /* 0x000fca00078e00ff */
[----:B------:R-:W-:Y:S02]  /*14f0*/  SHF.R.U32.HI R4, RZ, 0x2, R5 ;  /* 0x00000002ff047819 */ /* 0x000fe40000011605 */
[----:B------:R-:W-:-:S03]  /*1500*/  MOV R5, 0x400 ;  /* 0x0000040000057802 */ /* 0x000fc60000000f00 */
[----:B------:R-:W-:Y:S01]  /*1510*/  IMAD R7, R4, -0x12, R7 ;  /* 0xffffffee04077824 */ /* 0x000fe200078e0207 */
[----:B0-----:R-:W-:-:S05]  /*1520*/  LEA R6, R6, R5, 0x18 ;  /* 0x0000000506067211 */ /* 0x001fca00078ec0ff */
[----:B------:R-:W-:-:S04]  /*1530*/  IMAD R7, R7, 0x8, R6 ;  /* 0x0000000807077824 */ /* 0x000fc800078e0206 */
[----:B------:R-:W-:-:S05]  /*1540*/  VIADD R4, R7, 0x36090 ;  /* 0x0003609007047836 */ /* 0x000fca0000000000 */
[----:B------:R-:W-:-:S04]  /*1550*/  PRMT R4, R3, 0x654, R4 ;  /* 0x0000065403047816 */ /* 0x000fc80000000004 */
[----:B------:R0:W-:Y:S03]  /*1560*/  SYNCS.ARRIVE.TRANS64.RED.A1T0 RZ, [R4+URZ], RZ ;  /* 0x000000ff04ff79a7 */ /* 0x0001e6000810043f */
.L_x_27:
[----:B------:R-:W-:Y:S05]  /*1570*/  BSYNC B0 ;  /* 0x0000000000007941 */ /* 0x000fea0003800000 */
.L_x_26:
[----:B------:R-:W-:Y:S05]  /*1580*/  @P1 BRA `(.L_x_24) ;  /* 0x0000000000041947 */ /* 0x000fea0003800000 */
[----:B------:R-:W-:Y:S01]  /*1590*/  BPT.TRAP 0x1 ;  /* 0x000000040000795c */ /* 0x000fe20000300000 */
.L_x_24:
[----:B------:R-:W0:Y:S01]  /*15a0*/  S2R R3, SR_TID.X ;  /* 0x0000000000037919 */ /* 0x000e220000002100 */
[----:B------:R-:W-:Y:S01]  /*15b0*/  ULDC.64 UR4, c[0x0][0x280] ;  /* 0x0000a00000047ab9 */ /* 0x000fe20000000a00 */
[----:B------:R-:W1:Y:S01]  /*15c0*/  S2R R5, SR_CTAID.Y ;  /* 0x0000000000057919 */ /* 0x000e620000002600 */
[----:B------:R-:W4:Y:S01]  /*15d0*/  S2R R15, SR_CTAID.X ;  /* 0x00000000000f7919 */ /* 0x000f220000002500 */
[----:B0-----:R-:W-:-:S04]  /*15e0*/  SHF.R.S32.HI R4, RZ, 0x1f, R3 ;  /* 0x0000001fff047819 */ /* 0x001fc80000011403 */
[----:B------:R-:W-:-:S04]  /*15f0*/  LEA.HI R4, R4, R3, RZ, 0x7 ;  /* 0x0000000304047211 */ /* 0x000fc800078f38ff */
[----:B------:R-:W-:Y:S01]  /*1600*/  LOP3.LUT R4, R4, 0xffffff80, RZ, 0xc0, !PT ;  /* 0xffffff8004047812 */ /* 0x000fe200078ec0ff */
[----:B----4-:R-:W-:-:S04]  /*1610*/  IMAD.SHL.U32 R6, R15, 0x40, RZ ;  /* 0x000000400f067824 */ /* 0x010fc800078e00ff */
[----:B------:R-:W-:Y:S02]  /*1620*/  IMAD.IADD R8, R3, 0x1, -R4 ;  /* 0x0000000103087824 */ /* 0x000fe400078e0a04 */
[----:B-1----:R-:W-:-:S03]  /*1630*/  IMAD.SHL.U32 R4, R5, 0x80, RZ ;  /* 0x0000008005047824 */ /* 0x002fc600078e00ff */
[----:B------:R-:W-:Y:S02]  /*1640*/  SHF.R.S32.HI R7, RZ, 0x1f, R8 ;  /* 0x0000001fff077819 */ /* 0x000fe40000011408 */
[----:B------:R-:W-:Y:S02]  /*1650*/  ISETP.GE.AND P0, PT, R4, UR5, PT ;  /* 0x0000000504007c0c */ /* 0x000fe4000bf06270 */
[----:B------:R-:W-:Y:S02]  /*1660*/  LEA.HI R3, R7, R8, RZ, 0x2 ;  /* 0x0000000807037211 */ /* 0x000fe400078f10ff */
[----:B------:R-:W-:Y:S02]  /*1670*/  ISETP.GE.OR P0, PT, R6, UR4, P0 ;  /* 0x0000000406007c0c */ /* 0x000fe40008706670 */
[--C-:B------:R-:W-:Y:S02]  /*1680*/  SHF.R.S32.HI R10, RZ, 0x2, R3.reuse ;  /* 0x00000002ff0a7819 */ /* 0x100fe40000011403 */
[----:B------:R-:W-:-:S04]  /*1690*/  SHF.R.S32.HI R5, RZ, 0x1f, R3 ;  /* 0x0000001fff057819 */ /* 0x000fc80000011403 */
[----:B------:R-:W-:-:S04]  /*16a0*/  LEA.HI R5, R5, R10, RZ, 0x3 ;  /* 0x0000000a05057211 */ /* 0x000fc800078f18ff */
[----:B------:R-:W-:Y:S01]  /*16b0*/  LOP3.LUT R5, R5, 0xfffffff8, RZ, 0xc0, !PT ;  /* 0xfffffff805057812 */ /* 0x000fe200078ec0ff */
[----:B------:R-:W-:Y:S06]  /*16c0*/  @P0 EXIT ;  /* 0x000000000000094d */ /* 0x000fec0003800000 */
[----:B------:R-:W0:Y:S01]  /*16d0*/  LDC.64 R16, c[0x0][0x5d0] ;  /* 0x00017400ff107b82 */ /* 0x000e220000000a00 */
[----:B------:R-:W-:Y:S01]  /*16e0*/  IMAD.IADD R10, R10, 0x1, -R5 ;  /* 0x000000010a0a7824 */ /* 0x000fe200078e0a05 */
[----:B------:R-:W-:Y:S02]  /*16f0*/  LOP3.LUT R3, R3, 0x7ffffffc, RZ, 0xc0, !PT ;  /* 0x7ffffffc03037812 */ /* 0x000fe400078ec0ff */
[----:B------:R-:W-:Y:S02]  /*1700*/  LEA.HI R5, R7, R8, RZ, 0x5 ;  /* 0x0000000807057211 */ /* 0x000fe400078f28ff */
[----:B------:R-:W-:Y:S01]  /*1710*/  SHF.R.S32.HI R11, RZ, 0x1f, R10 ;  /* 0x0000001fff0b7819 */ /* 0x000fe2000001140a */
[----:B------:R-:W-:Y:S01]  /*1720*/  IMAD.IADD R3, R8, 0x1, -R3 ;  /* 0x0000000108037824 */ /* 0x000fe200078e0a03 */
[----:B------:R-:W-:Y:S02]  /*1730*/  SHF.R.S32.HI R5, RZ, 0x5, R5 ;  /* 0x00000005ff057819 */ /* 0x000fe40000011405 */
[----:B---3-5:R-:W-:Y:S01]  /*1740*/  FSETP.NEU.AND P1, PT, R2, RZ, PT ;  /* 0x000000ff0200720b */ /* 0x028fe20003f2d000 */
[----:B------:R-:W-:-:S02]  /*1750*/  IMAD.SHL.U32 R3, R3, 0x2, RZ ;  /* 0x0000000203037824 */ /* 0x000fc400078e00ff */
[----:B------:R-:W-:-:S03]  /*1760*/  IMAD.WIDE R14, R15, 0x40, R10 ;  /* 0x000000400f0e7825 */ /* 0x000fc600078e020a */
[----:B------:R-:W-:Y:S01]  /*1770*/  SHF.R.S32.HI R9, RZ, 0x1f, R3 ;  /* 0x0000001fff097819 */ /* 0x000fe20000011403 */
[C---:B------:R-:W-:Y:S01]  /*1780*/  IMAD R7, R5.reuse, -0x10, -R6 ;  /* 0xfffffff005077824 */ /* 0x040fe200078e0a06 */
[C---:B------:R-:W-:Y:S01]  /*1790*/  IADD3 R8, P0, R4.reuse, R3, RZ ;  /* 0x0000000304087210 */ /* 0x040fe20007f1e0ff */
[----:B------:R-:W-:Y:S01]  /*17a0*/  IMAD.WIDE R14, R5, 0x10, R14 ;  /* 0x00000010050e7825 */ /* 0x000fe200078e020e */
[----:B------:R-:W-:Y:S02]  /*17b0*/  IADD3 R3, -R3, UR5, -R4 ;  /* 0x0000000503037c10 */ /* 0x000fe4000fffe904 */
[----:B------:R-:W-:Y:S01]  /*17c0*/  LEA.HI.X.SX32 R9, R4, R9, 0x1, P0 ;  /* 0x0000000904097211 */ /* 0x000fe200000f0eff */
[-C--:B0-----:R-:W-:Y:S01]  /*17d0*/  IMAD R4, R15, R16.reuse, RZ ;  /* 0x000000100f047224 */ /* 0x081fe200078e02ff */
[----:B------:R-:W-:Y:S02]  /*17e0*/  IADD3 R10, R7, UR4, -R10 ;  /* 0x00000004070a7c10 */ /* 0x000fe4000fffe80a */
[----:B------:R-:W-:Y:S01]  /*17f0*/  ISETP.GT.AND P0, PT, R3, RZ, PT ;  /* 0x000000ff0300720c */ /* 0x000fe20003f04270 */
[----:B------:R-:W-:Y:S01]  /*1800*/  IMAD.WIDE.U32 R12, R14, R16, R8 ;  /* 0x000000100e0c7225 */ /* 0x000fe200078e0008 */
[----:B------:R-:W-:-:S02]  /*1810*/  SHF.L.U64.HI R11, R16, 0x3, R17 ;  /* 0x00000003100b7819 */ /* 0x000fc40000010211 */
[----:B------:R-:W-:Y:S01]  /*1820*/  ISETP.GT.AND P2, PT, R10, RZ, P0 ;  /* 0x000000ff0a00720c */ /* 0x000fe20000744270 */
[----:B------:R-:W-:Y:S02]  /*1830*/  IMAD R7, R14, R17, R4 ;  /* 0x000000110e077224 */ /* 0x000fe400078e0204 */
[----:B------:R-:W-:Y:S02]  /*1840*/  IMAD.SHL.U32 R16, R16, 0x8, RZ ;  /* 0x0000000810107824 */ /* 0x000fe400078e00ff */
[----:B------:R-:W-:Y:S01]  /*1850*/  IMAD.IADD R7, R13, 0x1, R7 ;  /* 0x000000010d077824 */ /* 0x000fe200078e0207 */
[----:B------:R-:W-:Y:S07]  /*1860*/  @!P1 BRA `(.L_x_28) ;  /* 0x0000002c00f49947 */ /* 0x000fee0003800000 */
[----:B------:R-:W-:Y:S01]  /*1870*/  ULDC.64 UR6, c[0x0][0x5b0] ;  /* 0x00016c0000067ab9 */ /* 0x000fe20000000a00 */
[----:B------:R-:W-:Y:S01]  /*1880*/  ULDC.64 UR8, c[0x0][0x5a8] ;  /* 0x00016a0000087ab9 */ /* 0x000fe20000000a00 */
[----:B------:R-:W-:Y:S01]  /*1890*/  IMAD R13, R15, UR6, RZ ;  /* 0x000000060f0d7c24 */ /* 0x000fe2000f8e02ff */
[----:B------:R-:W-:Y:S01]  /*18a0*/  ULDC.64 UR4, c[0x0][0x5c8] ;  /* 0x0001720000047ab9 */ /* 0x000fe20000000a00 */
[----:B------:R-:W-:-:S04]  /*18b0*/  IMAD.WIDE.U32 R18, R14, UR6, R8 ;  /* 0x000000060e127c25 */ /* 0x000fc8000f8e0008 */
[----:B------:R-:W-:Y:S01]  /*18c0*/  IMAD R13, R14, UR7, R13 ;  /* 0x000000070e0d7c24 */ /* 0x000fe2000f8e020d */
[----:B------:R-:W-:-:S03]  /*18d0*/  LEA R4, P1, R18, UR8, 0x1 ;  /* 0x0000000812047c11 */ /* 0x000fc6000f8208ff */
[----:B------:R-:W-:-:S05]  /*18e0*/  IMAD.IADD R5, R19, 0x1, R13 ;  /* 0x0000000113057824 */ /* 0x000fca00078e020d */
[----:B------:R-:W-:-:S05]  /*18f0*/  LEA.HI.X R5, R18, UR9, R5, 0x1, P1 ;  /* 0x0000000912057c11 */ /* 0x000fca00088f0c05 */
[----:B------:R-:W3:Y:S01]  /*1900*/  @P2 LDG.E.LTC128B.U16 R17, desc[UR12][R4.64] ;  /* 0x0000000c04112981 */ /* 0x000ee2000c1e1520 */
[C---:B------:R-:W-:Y:S01]  /*1910*/  LEA R6, P4, R12.reuse, UR4, 0x1 ;  /* 0x000000040c067c11 */ /* 0x040fe2000f8808ff */
[----:B------:R-:W-:Y:S01]  /*1920*/  BSSY B0, `(.L_x_29) ;  /* 0x000000b000007945 */ /* 0x000fe20003800000 */
[----:B------:R-:W-:Y:S02]  /*1930*/  ISETP.GT.AND P1, PT, R3, 0x1, PT ;  /* 0x000000010300780c */ /* 0x000fe40003f24270 */
[----:B------:R-:W-:Y:S02]  /*1940*/  LEA.HI.X R7, R12, UR5, R7, 0x1, P4 ;  /* 0x000000050c077c11 */ /* 0x000fe4000a0f0c07 */
[----:B------:R-:W-:Y:S01]  /*1950*/  ISETP.GT.AND P3, PT, R10, RZ, P1 ;  /* 0x000000ff0a00720c */ /* 0x000fe20000f64270 */
[----:B---3--:R-:W-:-:S04]  /*1960*/  IMAD.U32 R19, R17, 0x10000, RZ ;  /* 0x0001000011137824 */ /* 0x008fc800078e00ff */
[----:B------:R-:W-:-:S04]  /*1970*/  FMUL R19, R19, R2 ;  /* 0x0000000213137220 */ /* 0x000fc80000400000 */
[----:B--2---:R-:W-:-:S05]  /*1980*/  FFMA R19, R24, R0, R19 ;  /* 0x0000000018137223 */ /* 0x004fca0000000013 */
[----:B------:R-:W-:-:S05]  /*1990*/  F2FP.BF16.F32.PACK_AB R19, RZ, R19 ;  /* 0x00000013ff13723e */ /* 0x000fca00000010ff */
[----:B------:R0:W-:Y:S01]  /*19a0*/  @P2 STG.E.U16 desc[UR12][R6.64], R19 ;  /* 0x0000001306002986 */ /* 0x0001e2000c10150c */
[----:B------:R-:W-:Y:S05]  /*19b0*/  @!P3 BRA `(.L_x_30) ;  /* 0x000000000004b947 */ /* 0x000fea0003800000 */
[----:B------:R1:W5:Y:S02]  /*19c0*/  LDG.E.LTC128B.U16 R17, desc[UR12][R4.64+0x2] ;  /* 0x0000020c04117981 */ /* 0x000364000c1e1520 */
.L_x_30:
[----:B------:R-:W-:Y:S05]  /*19d0*/  BSYNC B0 ;  /* 0x0000000000007941 */ /* 0x000fea0003800000 */
.L_x_29:
[----:B------:R-:W-:Y:S01]  /*19e0*/  USHF.L.U32 UR5, UR6, 0x3, URZ ;  /* 0x0000000306057899 */ /* 0x000fe2000800063f */
[----:B-----5:R-:W-:Y:S01]  /*19f0*/  IMAD.U32 R15, R17, 0x10000, RZ ;  /* 0x00010000110f7824 */ /* 0x020fe200078e00ff */
[----:B------:R-:W-:Y:S01]  /*1a00*/  USHF.L.U64.HI UR4, UR6, 0x3, UR7 ;  /* 0x0000000306047899 */ /* 0x000fe20008010207 */
[----:B------:R-:W-:Y:S02]  /*1a10*/  ISETP.GT.AND P0, PT, R10, 0x8, P0 ;  /* 0x000000080a00780c */ /* 0x000fe40000704270 */
[----:B------:R-:W-:Y:S01]  /*1a20*/  FMUL R12, R15, R2 ;  /* 0x000000020f0c7220 */ /* 0x000fe20000400000 */
[----:B------:R-:W-:Y:S02]  /*1a30*/  IMAD.U32 R18, RZ, RZ, UR5 ;  /* 0x00000005ff127e24 */ /* 0x000fe4000f8e00ff */
[----:B0-----:R-:W-:Y:S02]  /*1a40*/  IMAD.U32 R19, RZ, RZ, UR4 ;  /* 0x00000004ff137e24 */ /* 0x001fe4000f8e00ff */
[----:B------:R-:W-:Y:S01]  /*1a50*/  FFMA R12, R25, R0, R12 ;  /* 0x00000000190c7223 */ /* 0x000fe2000000000c */
[----:B------:R-:W-:-:S04]  /*1a60*/  IMAD.WIDE.U32 R18, R14, UR6, R18 ;  /* 0x000000060e127c25 */ /* 0x000fc8000f8e0012 */
[----:B------:R-:W-:Y:S02]  /*1a70*/  F2FP.BF16.F32.PACK_AB R12, RZ, R12 ;  /* 0x0000000cff0c723e */ /* 0x000fe400000010ff */
[----:B------:R-:W-:-:S03]  /*1a80*/  IADD3 R14, P2, R8, R18, RZ ;  /* 0x00000012080e7210 */ /* 0x000fc60007f5e0ff */
[----:B------:R0:W-:Y:S01]  /*1a90*/  @P3 STG.E.U16 desc[UR12][R6.64+0x2], R12 ;  /* 0x0000020c06003986 */ /* 0x0001e2000c10150c */
[----:B------:R-:W-:Y:S02]  /*1aa0*/  IADD3.X R9, R9, R13, R19, P2, !PT ;  /* 0x0000000d09097210 */ /* 0x000fe400017fe413 */
[----:B------:R-:W-:-:S04]  /*1ab0*/  LEA R8, P2, R14, UR8, 0x1 ;  /* 0x000000080e087c11 */ /* 0x000fc8000f8408ff */
[----:B------:R-:W-:Y:S02]  /*1ac0*/  LEA.HI.X R9, R14, UR9, R9, 0x1, P2 ;  /* 0x000000090e097c11 */ /* 0x000fe400090f0c09 */
[----:B------:R-:W-:-:S06]  /*1ad0*/  PRMT R14, R17, 0x7610, R14 ;  /* 0x00007610110e7816 */ /* 0x000fcc000000000e */
[----:B------:R-:W2:Y:S01]  /*1ae0*/  @P0 LDG.E.LTC128B.U16 R14, desc[UR12][R8.64] ;  /* 0x0000000c080e0981 */ /* 0x000ea2000c1e1520 */
[C---:B------:R-:W-:Y:S01]  /*1af0*/  SHF.L.U64.HI R11, R16.reuse, 0x1, R11 ;  /* 0x00000001100b7819 */ /* 0x040fe2000001020b */
[----:B------:R-:W-:Y:S01]  /*1b00*/  BSSY B0, `(.L_x_31) ;  /* 0x000000b000007945 */ /* 0x000fe20003800000 */
[----:B------:R-:W-:Y:S02]  /*1b10*/  LEA R16, P2, R16, R6, 0x1 ;  /* 0x0000000610107211 */ /* 0x000fe400078408ff */
[----:B------:R-:W-:-:S03]  /*1b20*/  ISETP.GT.AND P1, PT, R10, 0x8, P1 ;  /* 0x000000080a00780c */ /* 0x000fc60000f24270 */
[----:B------:R-:W-:Y:S02]  /*1b30*/  IMAD.X R17, R11, 0x1, R7, P2 ;  /* 0x000000010b117824 */ /* 0x000fe400010e0607 */
[----:B--2---:R-:W-:-:S04]  /*1b40*/  IMAD.U32 R13, R14, 0x10000, RZ ;  /* 0x000100000e0d7824 */ /* 0x004fc800078e00ff */
[----:B------:R-:W-:-:S04]  /*1b50*/  FMUL R13, R13, R2 ;  /* 0x000000020d0d7220 */ /* 0x000fc80000400000 */
[----:B------:R-:W-:-:S05]  /*1b60*/  FFMA R13, R26, R0, R13 ;  /* 0x000000001a0d7223 */ /* 0x000fca000000000d */
[----:B------:R-:W-:-:S05]  /*1b70*/  F2FP.BF16.F32.PACK_AB R13, RZ, R13 ;  /* 0x0000000dff0d723e */ /* 0x000fca00000010ff */
[----:B------:R0:W-:Y:S01]  /*1b80*/  @P0 STG.E.U16 desc[UR12][R16.64], R13 ;  /* 0x0000000d10000986 */ /* 0x0001e2000c10150c */
[----:B------:R-:W-:Y:S05]  /*1b90*/  @!P1 BRA `(.L_x_32) ;  /* 0x0000000000049947 */ /* 0x000fea0003800000 */
[----:B------:R2:W5:Y:S02]  /*1ba0*/  LDG.E.LTC128B.U16 R14, desc[UR12][R8.64+0x2] ;  /* 0x0000020c080e7981 */ /* 0x000564000c1e1520 */
.L_x_32:
[----:B------:R-:W-:Y:S05]  /*1bb0*/  BSYNC B0 ;  /* 0x0000000000007941 */ /* 0x000fea0003800000 */
.L_x_31:
[----:B-----5:R-:W-:Y:S01]  /*1bc0*/  IMAD.U32 R11, R14, 0x10000, RZ ;  /* 0x000100000e0b7824 */ /* 0x020fe200078e00ff */
[----:B------:R-:W-:Y:S01]  /*1bd0*/  ISETP.GT.AND P0, PT, R3, 0x8, PT ;  /* 0x000000080300780c */ /* 0x000fe20003f04270 */
[----:B0-----:R-:W-:Y:S01]  /*1be0*/  @P1 IMAD.MOV.U32 R13, RZ, RZ, R17 ;  /* 0x000000ffff0d1224 */ /* 0x001fe200078e0011 */
[----:B------:R-:W-:Y:S01]  /*1bf0*/  BSSY B0, `(.L_x_33) ;  /* 0x000000a000007945 */ /* 0x000fe20003800000 */
[----:B------:R-:W-:Y:S01]  /*1c00*/  FMUL R12, R11, R2 ;  /* 0x000000020b0c7220 */ /* 0x000fe20000400000 */
[----:B------:R-:W-:-:S03]  /*1c10*/  ISETP.GT.AND P2, PT, R10, RZ, P0 ;  /* 0x000000ff0a00720c */ /* 0x000fc60000744270 */
[----:B------:R-:W-:-:S05]  /*1c20*/  FFMA R12, R27, R0, R12 ;  /* 0x000000001b0c7223 */ /* 0x000fca000000000c */
[----:B------:R-:W-:-:S04]  /*1c30*/  F2FP.BF16.F32.PACK_AB R12, RZ, R12 ;  /* 0x0000000cff0c723e */ /* 0x000fc800000010ff */
[----:B------:R-:W-:Y:S01]  /*1c40*/  PRMT R11, R12, 0x7610, R11 ;  /* 0x000076100c0b7816 */ /* 0x000fe2000000000b */
[----:B------:R-:W-:-:S05]  /*1c50*/  @P1 IMAD.MOV.U32 R12, RZ, RZ, R16 ;  /* 0x000000ffff0c1224 */ /* 0x000fca00078e0010 */
[----:B------:R0:W-:Y:S01]  /*1c60*/  @P1 STG.E.U16 desc[UR12][R12.64+0x2], R11 ;  /* 0x0000020b0c001986 */ /* 0x0001e2000c10150c */
[----:B------:R-:W-:Y:S05]  /*1c70*/  @!P2 BRA `(.L_x_34) ;  /* 0x000000000004a947 */ /* 0x000fea0003800000 */
[----:B------:R3:W5:Y:S02]  /*1c80*/  LDG.E.LTC128B.U16 R14, desc[UR12][R4.64+0x10] ;  /* 0x0000100c040e7981 */ /* 0x000764000c1e1520 */
.L_x_34:
[----:B------:R-:W-:Y:S05]  /*1c90*/  BSYNC B0 ;  /* 0x0000000000007941 */ /* 0x000fea0003800000 */
.L_x_33:
[----:B0----5:R-:W-:Y:S01]  /*1ca0*/  IMAD.U32 R11, R14, 0x10000, RZ ;  /* 0x000100000e0b7824 */ /* 0x021fe200078e00ff */
[----:B------:R-:W-:Y:S01]  /*1cb0*/  ISETP.GT.AND P1, PT, R3, 0x9, PT ;  /* 0x000000090300780c */ /* 0x000fe20003f24270 */
[----:B------:R-:W-:Y:S02]  /*1cc0*/  BSSY B0, `(.L_x_35) ;  /* 0x0000008000007945 */ /* 0x000fe40003800000 */
[----:B------:R-:W-:Y:S01]  /*1cd0*/  FMUL R11, R11, R2 ;  /* 0x000000020b0b7220 */ /* 0x000fe20000400000 */
[----:B------:R-:W-:-:S03]  /*1ce0*/  ISETP.GT.AND P3, PT, R10, RZ, P1 ;  /* 0x000000ff0a00720c */ /* 0x000fc60000f64270 */
[----:B------:R-:W-:-:S05]  /*1cf0*/  FFMA R11, R28, R0, R11 ;  /* 0x000000001c0b7223 */ /* 0x000fca000000000b */
[----:B------:R-:W-:-:S05]  /*1d00*/  F2FP.BF16.F32.PACK_AB R11, RZ, R11 ;  /* 0x0000000bff0b723e */ /* 0x000fca00000010ff */
[----:B------:R0:W-:Y:S01]  /*1d10*/  @P2 STG.E.U16 desc[UR12][R6.64+0x10], R11 ;  /* 0x0000100b06002986 */ /* 0x0001e2000c10150c */
[----:B------:R-:W-:Y:S05]  /*1d20*/  @!P3 BRA `(.L_x_36) ;  /* 0x000000000004b947 */ /* 0x000fea0003800000 */
[----:B------:R4:W5:Y:S02]  /*1d30*/  LDG.E.LTC128B.U16 R14, desc[UR12][R4.64+0x12] ;  /* 0x0000120c040e7981 */ /* 0x000964000c1e1520 */
.L_x_36:
[----:B------:R-:W-:Y:S05]  /*1d40*/  BSYNC B0 ;  /* 0x0000000000007941 */ /* 0x000fea0003800000 */
.L_x_35:
[----:B0----5:R-:W-:Y:S01]  /*1d50*/  IMAD.U32 R11, R14, 0x10000, RZ ;  /* 0x000100000e0b7824 */ /* 0x021fe200078e00ff */
[----:B------:R-:W-:Y:S01]  /*1d60*/  ISETP.GT.AND P0, PT, R10, 0x8, P0 ;  /* 0x000000080a00780c */ /* 0x000fe20000704270 */
[----:B------:R-:W-:Y:S02]  /*1d70*/  BSSY B0, `(.L_x_37) ;  /* 0x0000007000007945 */ /* 0x000fe40003800000 */
[----:B------:R-:W-:-:S04]  /*1d80*/  FMUL R12, R11, R2 ;  /* 0x000000020b0c7220 */ /* 0x000fc80000400000 */
[----:B------:R-:W-:-:S05]  /*1d90*/  FFMA R12, R29, R0, R12 ;  /* 0x000000001d0c7223 */ /* 0x000fca000000000c */
[----:B------:R-:W-:-:S05]  /*1da0*/  F2FP.BF16.F32.PACK_AB R12, RZ, R12 ;  /* 0x0000000cff0c723e */ /* 0x000fca00000010ff */
[----:B------:R0:W-:Y:S01]  /*1db0*/  @P3 STG.E.U16 desc[UR12][R6.64+0x12], R12 ;  /* 0x0000120c06003986 */ /* 0x0001e2000c10150c */
[----:B------:R-:W-:Y:S05]  /*1dc0*/  @!P0 BRA `(.L_x_38) ;  /* 0x0000000000048947 */ /* 0x000fea0003800000 */
[----:B------:R0:W5:Y:S02]  /*1dd0*/  LDG.E.LTC128B.U16 R14, desc[UR12][R8.64+0x10] ;  /* 0x0000100c080e7981 */ /* 0x000164000c1e1520 */
.L_x_38:
[----:B------:R-:W-:Y:S05]  /*1de0*/  BSYNC B0 ;  /* 0x0000000000007941 */ /* 0x000fea0003800000 */
.L_x_37:
[----:B-----5:R-:W-:Y:S01]  /*1df0*/  IMAD.U32 R11, R14, 0x10000, RZ ;  /* 0x000100000e0b7824 */ /* 0x020fe200078e00ff */
[----:B------:R-:W-:Y:S01]  /*1e00*/  ISETP.GT.AND P1, PT, R10, 0x8, P1 ;  /* 0x000000080a00780c */ /* 0x000fe20000f24270 */
[----:B0-----:R-:W-:Y:S01]  /*1e10*/  @P0 IMAD.MOV.U32 R12, RZ, RZ, R16 ;  /* 0x000000ffff0c0224 */ /* 0x001fe200078e0010 */
[----:B------:R-:W-:Y:S01]  /*1e20*/  BSSY B0, `(.L_x_39) ;  /* 0x0000008000007945 */ /* 0x000fe20003800000 */
[----:B------:R-:W-:Y:S01]  /*1e30*/  FMUL R11, R11, R2 ;  /* 0x000000020b0b7220 */ /* 0x000fe20000400000 */
[----:B------:R-:W-:-:S03]  /*1e40*/  @P0 IMAD.MOV.U32 R13, RZ, RZ, R17 ;  /* 0x000000ffff0d0224 */ /* 0x000fc600078e0011 */
[----:B------:R-:W-:-:S05]  /*1e50*/  FFMA R11, R30, R0, R11 ;  /* 0x000000001e0b7223 */ /* 0x000fca000000000b */
[----:B------:R-:W-:-:S05]  /*1e60*/  F2FP.BF16.F32.PACK_AB R11, RZ, R11 ;  /* 0x0000000bff0b723e */ /* 0x000fca00000010ff */
[----:B------:R0:W-:Y:S01]  /*1e70*/  @P0 STG.E.U16 desc[UR12][R12.64+0x10], R11 ;  /* 0x0000100b0c000986 */ /* 0x0001e2000c10150c */
[----:B------:R-:W-:Y:S05]  /*1e80*/  @!P1 BRA `(.L_x_40) ;  /* 0x0000000000049947 */ /* 0x000fea0003800000 */
[----:B------:R0:W5:Y:S02]  /*1e90*/  LDG.E.LTC128B.U16 R14, desc[UR12][R8.64+0x12] ;  /* 0x0000120c080e7981 */ /* 0x000164000c1e1520 */
.L_x_40:
[----:B------:R-:W-:Y:S05]  /*1ea0*/  BSYNC B0 ;  /* 0x0000000000007941 */ /* 0x000fea0003800000 */
.L_x_39:
[----:B0----5:R-:W-:Y:S01]  /*1eb0*/  IMAD.U32 R11, R14, 0x10000, RZ ;  /* 0x000100000e0b7824 */ /* 0x021fe200078e00ff */
[----:B------:R-:W-:Y:S01]  /*1ec0*/  ISETP.GT.AND P0, PT, R3, 0x10, PT ;  /* 0x000000100300780c */ /* 0x000fe20003f04270 */
[----:B------:R-:W-:Y:S01]  /*1ed0*/  @P1 IMAD.MOV.U32 R13, RZ, RZ, R17 ;  /* 0x000000ffff0d1224 */ /* 0x000fe200078e0011 */
        /* <DEDUP_REMOVED lines=10> */
.L_x_42:
[----:B------:R-:W-:Y:S05]  /*1f80*/  BSYNC B0 ;  /* 0x0000000000007941 */ /* 0x000fea0003800000 */
.L_x_41:
        /* <DEDUP_REMOVED lines=10> */
.L_x_44:
[----:B------:R-:W-:Y:S05]  /*2030*/  BSYNC B0 ;  /* 0x0000000000007941 */ /* 0x000fea0003800000 */
.L_x_43:
        /* <DEDUP_REMOVED lines=9> */
.L_x_46:
[----:B------:R-:W-:Y:S05]  /*20d0*/  BSYNC B0 ;  /* 0x0000000000007941 */ /* 0x000fea0003800000 */
.L_x_45:
        /* <DEDUP_REMOVED lines=11> */
.L_x_48:
[----:B------:R-:W-:Y:S05]  /*2190*/  BSYNC B0 ;  /* 0x0000000000007941 */ /* 0x000fea0003800000 */
.L_x_47:
        /* <DEDUP_REMOVED lines=13> */
.L_x_50:
[----:B------:R-:W-:Y:S05]  /*2270*/  BSYNC B0 ;  /* 0x0000000000007941 */ /* 0x000fea0003800000 */
.L_x_49:
        /* <DEDUP_REMOVED lines=10> */
.L_x_52:
[----:B------:R-:W-:Y:S05]  /*2320*/  BSYNC B0 ;  /* 0x0000000000007941 */ /* 0x000fea0003800000 */
.L_x_51:
        /* <DEDUP_REMOVED lines=9> */
.L_x_54:
[----:B------:R-:W-:Y:S05]  /*23c0*/  BSYNC B0 ;  /* 0x0000000000007941 */ /* 0x000fea0003800000 */
.L_x_53:
        /* <DEDUP_REMOVED lines=11> */
.L_x_56:
[----:B------:R-:W-:Y:S05]  /*2480*/  BSYNC B0 ;  /* 0x0000000000007941 */ /* 0x000fea0003800000 */
.L_x_55:
        /* <DEDUP_REMOVED lines=13> */
.L_x_58:
[----:B------:R-:W-:Y:S05]  /*2560*/  BSYNC B0 ;  /* 0x0000000000007941 */ /* 0x000fea0003800000 */
.L_x_57:
        /* <DEDUP_REMOVED lines=10> */
.L_x_60:
[----:B------:R-:W-:Y:S05]  /*2610*/  BSYNC B0 ;  /* 0x0000000000007941 */ /* 0x000fea0003800000 */
.L_x_59:
        /* <DEDUP_REMOVED lines=9> */
.L_x_62:
[----:B------:R-:W-:Y:S05]  /*26b0*/  BSYNC B0 ;  /* 0x0000000000007941 */ /* 0x000fea0003800000 */
.L_x_61:
        /* <DEDUP_REMOVED lines=11> */
.L_x_64:
[----:B------:R-:W-:Y:S05]  /*2770*/  BSYNC B0 ;  /* 0x0000000000007941 */ /* 0x000fea0003800000 */
.L_x_63:
        /* <DEDUP_REMOVED lines=13> */
.L_x_66:
[----:B------:R-:W-:Y:S05]  /*2850*/  BSYNC B0 ;  /* 0x0000000000007941 */ /* 0x000fea0003800000 */
.L_x_65:
        /* <DEDUP_REMOVED lines=10> */
.L_x_68:
[----:B------:R-:W-:Y:S05]  /*2900*/  BSYNC B0 ;  /* 0x0000000000007941 */ /* 0x000fea0003800000 */
.L_x_67:
        /* <DEDUP_REMOVED lines=9> */
.L_x_70:
[----:B------:R-:W-:Y:S05]  /*29a0*/  BSYNC B0 ;  /* 0x0000000000007941 */ /* 0x000fea0003800000 */
.L_x_69:
        /* <DEDUP_REMOVED lines=11> */
.L_x_72:
[----:B------:R-:W-:Y:S05]  /*2a60*/  BSYNC B0 ;  /* 0x0000000000007941 */ /* 0x000fea0003800000 */
.L_x_71:
        /* <DEDUP_REMOVED lines=13> */
.L_x_74:
[----:B------:R-:W-:Y:S05]  /*2b40*/  BSYNC B0 ;  /* 0x0000000000007941 */ /* 0x000fea0003800000 */
.L_x_73:
        /* <DEDUP_REMOVED lines=10> */
.L_x_76:
[----:B------:R-:W-:Y:S05]  /*2bf0*/  BSYNC B0 ;  /* 0x0000000000007941 */ /* 0x000fea0003800000 */
.L_x_75:
        /* <DEDUP_REMOVED lines=9> */
.L_x_78:
[----:B------:R-:W-:Y:S05]  /*2c90*/  BSYNC B0 ;  /* 0x0000000000007941 */ /* 0x000fea0003800000 */
.L_x_77:
        /* <DEDUP_REMOVED lines=11> */
.L_x_80:
[----:B------:R-:W-:Y:S05]  /*2d50*/  BSYNC B0 ;  /* 0x0000000000007941 */ /* 0x000fea0003800000 */
.L_x_79:
        /* <DEDUP_REMOVED lines=13> */
.L_x_82:
[----:B------:R-:W-:Y:S05]  /*2e30*/  BSYNC B0 ;  /* 0x0000000000007941 */ /* 0x000fea0003800000 */
.L_x_81:
        /* <DEDUP_REMOVED lines=10> */
.L_x_84:
[----:B------:R-:W-:Y:S05]  /*2ee0*/  BSYNC B0 ;  /* 0x0000000000007941 */ /* 0x000fea0003800000 */
.L_x_83:
        /* <DEDUP_REMOVED lines=9> */
.L_x_86:
[----:B------:R-:W-:Y:S05]  /*2f80*/  BSYNC B0 ;  /* 0x0000000000007941 */ /* 0x000fea0003800000 */
.L_x_85:
        /* <DEDUP_REMOVED lines=11> */
.L_x_88:
[----:B------:R-:W-:Y:S05]  /*3040*/  BSYNC B0 ;  /* 0x0000000000007941 */ /* 0x000fea0003800000 */
.L_x_87:
        /* <DEDUP_REMOVED lines=13> */
.L_x_90:
[----:B------:R-:W-:Y:S05]  /*3120*/  BSYNC B0 ;  /* 0x0000000000007941 */ /* 0x000fea0003800000 */
.L_x_89:
        /* <DEDUP_REMOVED lines=10> */
.L_x_92:
[----:B------:R-:W-:Y:S05]  /*31d0*/  BSYNC B0 ;  /* 0x0000000000007941 */ /* 0x000fea0003800000 */
.L_x_91:
        /* <DEDUP_REMOVED lines=9> */
.L_x_94:
[----:B------:R-:W-:Y:S05]  /*3270*/  BSYNC B0 ;  /* 0x0000000000007941 */ /* 0x000fea0003800000 */
.L_x_93:
        /* <DEDUP_REMOVED lines=11> */
.L_x_96:
[----:B------:R-:W-:Y:S05]  /*3330*/  BSYNC B0 ;  /* 0x0000000000007941 */ /* 0x000fea0003800000 */
.L_x_95:
        /* <DEDUP_REMOVED lines=13> */
.L_x_98:
[----:B------:R-:W-:Y:S05]  /*3410*/  BSYNC B0 ;  /* 0x0000000000007941 */ /* 0x000fea0003800000 */
.L_x_97:
        /* <DEDUP_REMOVED lines=10> */
.L_x_100:
[----:B------:R-:W-:Y:S05]  /*34c0*/  BSYNC B0 ;  /* 0x0000000000007941 */ /* 0x000fea0003800000 */
.L_x_99:
        /* <DEDUP_REMOVED lines=9> */
.L_x_102:
[----:B------:R-:W-:Y:S05]  /*3560*/  BSYNC B0 ;  /* 0x0000000000007941 */ /* 0x000fea0003800000 */
.L_x_101:
        /* <DEDUP_REMOVED lines=11> */
.L_x_104:
[----:B------:R-:W-:Y:S05]  /*3620*/  BSYNC B0 ;  /* 0x0000000000007941 */ /* 0x000fea0003800000 */
.L_x_103:
        /* <DEDUP_REMOVED lines=13> */
.L_x_106:
[----:B------:R-:W-:Y:S05]  /*3700*/  BSYNC B0 ;  /* 0x0000000000007941 */ /* 0x000fea0003800000 */
.L_x_105:
        /* <DEDUP_REMOVED lines=10> */
.L_x_108:
[----:B------:R-:W-:Y:S05]  /*37b0*/  BSYNC B0 ;  /* 0x0000000000007941 */ /* 0x000fea0003800000 */
.L_x_107:
        /* <DEDUP_REMOVED lines=9> */
.L_x_110:
[----:B------:R-:W-:Y:S05]  /*3850*/  BSYNC B0 ;  /* 0x0000000000007941 */ /* 0x000fea0003800000 */
.L_x_109:
        /* <DEDUP_REMOVED lines=11> */
.L_x_112:
[----:B------:R-:W-:Y:S05]  /*3910*/  BSYNC B0 ;  /* 0x0000000000007941 */ /* 0x000fea0003800000 */
.L_x_111:
        /* <DEDUP_REMOVED lines=13> */
.L_x_114:
[----:B------:R-:W-:Y:S05]  /*39f0*/  BSYNC B0 ;  /* 0x0000000000007941 */ /* 0x000fea0003800000 */
.L_x_113:
        /* <DEDUP_REMOVED lines=10> */
.L_x_116:
[----:B------:R-:W-:Y:S05]  /*3aa0*/  BSYNC B0 ;  /* 0x0000000000007941 */ /* 0x000fea0003800000 */
.L_x_115:
        /* <DEDUP_REMOVED lines=9> */
.L_x_118:
[----:B------:R-:W-:Y:S05]  /*3b40*/  BSYNC B0 ;  /* 0x0000000000007941 */ /* 0x000fea0003800000 */
.L_x_117:
        /* <DEDUP_REMOVED lines=11> */
.L_x_120:
[----:B------:R-:W-:Y:S05]  /*3c00*/  BSYNC B0 ;  /* 0x0000000000007941 */ /* 0x000fea0003800000 */
.L_x_119:
        /* <DEDUP_REMOVED lines=13> */
.L_x_122:
[----:B------:R-:W-:Y:S05]  /*3ce0*/  BSYNC B0 ;  /* 0x0000000000007941 */ /* 0x000fea0003800000 */
.L_x_121:
        /* <DEDUP_REMOVED lines=10> */
.L_x_124:
[----:B------:R-:W-:Y:S05]  /*3d90*/  BSYNC B0 ;  /* 0x0000000000007941 */ /* 0x000fea0003800000 */
.L_x_123:
        /* <DEDUP_REMOVED lines=9> */
.L_x_126:
[----:B------:R-:W-:Y:S05]  /*3e30*/  BSYNC B0 ;  /* 0x0000000000007941 */ /* 0x000fea0003800000 */
.L_x_125:
        /* <DEDUP_REMOVED lines=11> */
.L_x_128:
[----:B------:R-:W-:Y:S05]  /*3ef0*/  BSYNC B0 ;  /* 0x0000000000007941 */ /* 0x000fea0003800000 */
.L_x_127:
        /* <DEDUP_REMOVED lines=13> */
.L_x_130:
[----:B------:R-:W-:Y:S05]  /*3fd0*/  BSYNC B0 ;  /* 0x0000000000007941 */ /* 0x000fea0003800000 */
.L_x_129:
        /* <DEDUP_REMOVED lines=10> */
.L_x_132:
[----:B------:R-:W-:Y:S05]  /*4080*/  BSYNC B0 ;  /* 0x0000000000007941 */ /* 0x000fea0003800000 */
.L_x_131:
        /* <DEDUP_REMOVED lines=9> */
.L_x_134:
[----:B------:R-:W-:Y:S05]  /*4120*/  BSYNC B0 ;  /* 0x0000000000007941 */ /* 0x000fea0003800000 */
.L_x_133:
        /* <DEDUP_REMOVED lines=11> */
.L_x_136:
[----:B------:R-:W-:Y:S05]  /*41e0*/  BSYNC B0 ;  /* 0x0000000000007941 */ /* 0x000fea0003800000 */
.L_x_135:
        /* <DEDUP_REMOVED lines=13> */
.L_x_138:
[----:B------:R-:W-:Y:S05]  /*42c0*/  BSYNC B0 ;  /* 0x0000000000007941 */ /* 0x000fea0003800000 */
.L_x_137:
        /* <DEDUP_REMOVED lines=10> */
.L_x_140:
[----:B------:R-:W-:Y:S05]  /*4370*/  BSYNC B0 ;  /* 0x0000000000007941 */ /* 0x000fea0003800000 */
.L_x_139:
        /* <DEDUP_REMOVED lines=9> */
.L_x_142:
[----:B------:R-:W-:Y:S05]  /*4410*/  BSYNC B0 ;  /* 0x0000000000007941 */ /* 0x000fea0003800000 */
.L_x_141:
        /* <DEDUP_REMOVED lines=11> */
.L_x_144:
[----:B------:R-:W-:Y:S05]  /*44d0*/  BSYNC B0 ;  /* 0x0000000000007941 */ /* 0x000fea0003800000 */
.L_x_143:
        /* <DEDUP_REMOVED lines=13> */
.L_x_146:
[----:B------:R-:W-:Y:S05]  /*45b0*/  BSYNC B0 ;  /* 0x0000000000007941 */ /* 0x000fea0003800000 */
.L_x_145:
        /* <DEDUP_REMOVED lines=10> */
.L_x_148:
[----:B------:R-:W-:Y:S05]  /*4660*/  BSYNC B0 ;  /* 0x0000000000007941 */ /* 0x000fea0003800000 */
.L_x_147:
[----:B-----5:R-:W-:Y:S01]  /*4670*/  IMAD.U32 R3, R14, 0x10000, RZ ;  /* 0x000100000e037824 */ /* 0x020fe200078e00ff */
[----:B------:R-:W-:Y:S01]  /*4680*/  ISETP.GT.AND P0, PT, R10, 0x8, P0 ;  /* 0x000000080a00780c */ /* 0x000fe20000704270 */
[----:B------:R-:W-:Y:S02]  /*4690*/  BSSY B0, `(.L_x_149) ;  /* 0x0000007000007945 */ /* 0x000fe40003800000 */
[----:B01-34-:R-:W-:-:S04]  /*46a0*/  FMUL R4, R3, R2 ;  /* 0x0000000203047220 */ /* 0x01bfc80000400000 */
[----:B------:R-:W-:-:S05]  /*46b0*/  FFMA R4, R85, R0, R4 ;  /* 0x0000000055047223 */ /* 0x000fca0000000004 */
[----:B------:R-:W-:-:S05]  /*46c0*/  F2FP.BF16.F32.PACK_AB R4, RZ, R4 ;  /* 0x00000004ff04723e */ /* 0x000fca00000010ff */
[----:B------:R0:W-:Y:S01]  /*46d0*/  @P3 STG.E.U16 desc[UR12][R6.64+0xf2], R4 ;  /* 0x0000f20406003986 */ /* 0x0001e2000c10150c */
[----:B------:R-:W-:Y:S05]  /*46e0*/  @!P0 BRA `(.L_x_150) ;  /* 0x0000000000048947 */ /* 0x000fea0003800000 */
[----:B------:R1:W5:Y:S02]  /*46f0*/  LDG.E.LTC128B.U16 R14, desc[UR12][R8.64+0xf0] ;  /* 0x0000f00c080e7981 */ /* 0x000364000c1e1520 */
.L_x_150:
[----:B------:R-:W-:Y:S05]  /*4700*/  BSYNC B0 ;  /* 0x0000000000007941 */ /* 0x000fea0003800000 */
.L_x_149:
        /* <DEDUP_REMOVED lines=11> */
.L_x_152:
[----:B------:R-:W-:Y:S05]  /*47c0*/  BSYNC B0 ;  /* 0x0000000000007941 */ /* 0x000fea0003800000 */
.L_x_151:
[----:B0----5:R-:W-:-:S04]  /*47d0*/  IMAD.U32 R3, R14, 0x10000, RZ ;  /* 0x000100000e037824 */ /* 0x021fc800078e00ff */
[----:B------:R-:W-:-:S04]  /*47e0*/  FMUL R2, R3, R2 ;  /* 0x0000000203027220 */ /* 0x000fc80000400000 */
[----:B------:R-:W-:Y:S01]  /*47f0*/  FFMA R2, R87, R0, R2 ;  /* 0x0000000057027223 */ /* 0x000fe20000000002 */
[----:B------:R-:W-:Y:S06]  /*4800*/  @!P1 EXIT ;  /* 0x000000000000994d */ /* 0x000fec0003800000 */
[----:B------:R-:W-:-:S05]  /*4810*/  F2FP.BF16.F32.PACK_AB R2, RZ, R2 ;  /* 0x00000002ff02723e */ /* 0x000fca00000010ff */
[----:B------:R-:W-:Y:S01]  /*4820*/  STG.E.U16 desc[UR12][R16.64+0xf2], R2 ;  /* 0x0000f20210007986 */ /* 0x000fe2000c10150c */
[----:B------:R-:W-:Y:S05]  /*4830*/  EXIT ;  /* 0x000000000000794d */ /* 0x000fea0003800000 */
.L_x_28:
[----:B------:R-:W-:Y:S01]  /*4840*/  ISETP.GT.AND P3, PT, R3, 0x1, PT ;  /* 0x000000010300780c */ /* 0x000fe20003f64270 */
[----:B------:R-:W-:Y:S01]  /*4850*/  ULDC.64 UR4, c[0x0][0x5c8] ;  /* 0x0001720000047ab9 */ /* 0x000fe20000000a00 */
[-C--:B--2---:R-:W-:Y:S01]  /*4860*/  FMUL R24, R24, R0.reuse ;  /* 0x0000000018187220 */ /* 0x084fe20000400000 */
[-C--:B------:R-:W-:Y:S01]  /*4870*/  FMUL R25, R25, R0.reuse ;  /* 0x0000000019197220 */ /* 0x080fe20000400000 */
[----:B------:R-:W-:Y:S01]  /*4880*/  ISETP.GT.AND P4, PT, R10, RZ, P3 ;  /* 0x000000ff0a00720c */ /* 0x000fe20001f84270 */
[-C--:B------:R-:W-:Y:S01]  /*4890*/  FMUL R26, R26, R0.reuse ;  /* 0x000000001a1a7220 */ /* 0x080fe20000400000 */
[----:B------:R-:W-:Y:S01]  /*48a0*/  LEA R4, P1, R12, UR4, 0x1 ;  /* 0x000000040c047c11 */ /* 0x000fe2000f8208ff */
[----:B------:R-:W-:Y:S01]  /*48b0*/  FMUL R27, R27, R0 ;  /* 0x000000001b1b7220 */ /* 0x000fe20000400000 */
[----:B------:R-:W-:Y:S01]  /*48c0*/  F2FP.BF16.F32.PACK_AB R24, RZ, R24 ;  /* 0x00000018ff18723e */ /* 0x000fe200000010ff */
[-C--:B------:R-:W-:Y:S01]  /*48d0*/  FMUL R28, R28, R0.reuse ;  /* 0x000000001c1c7220 */ /* 0x080fe20000400000 */
[----:B------:R-:W-:Y:S01]  /*48e0*/  LEA.HI.X R5, R12, UR5, R7, 0x1, P1 ;  /* 0x000000050c057c11 */ /* 0x000fe200088f0c07 */
[-C--:B------:R-:W-:Y:S01]  /*48f0*/  FMUL R29, R29, R0.reuse ;  /* 0x000000001d1d7220 */ /* 0x080fe20000400000 */
[----:B------:R-:W-:Y:S01]  /*4900*/  F2FP.BF16.F32.PACK_AB R25, RZ, R25 ;  /* 0x00000019ff19723e */ /* 0x000fe200000010ff */
[-C--:B------:R-:W-:Y:S01]  /*4910*/  FMUL R30, R30, R0.reuse ;  /* 0x000000001e1e7220 */ /* 0x080fe20000400000 */
[----:B------:R-:W-:Y:S01]  /*4920*/  ISETP.GT.AND P3, PT, R10, 0x8, P3 ;  /* 0x000000080a00780c */ /* 0x000fe20001f64270 */
[----:B------:R-:W-:Y:S01]  /*4930*/  @P2 STG.E.U16 desc[UR12][R4.64], R24 ;  /* 0x0000001804002986 */ /* 0x000fe2000c10150c */
[----:B------:R-:W-:Y:S01]  /*4940*/  SHF.L.U64.HI R11, R16, 0x1, R11 ;  /* 0x00000001100b7819 */ /* 0x000fe2000001020b */
[----:B------:R-:W-:Y:S01]  /*4950*/  FMUL R31, R31, R0 ;  /* 0x000000001f1f7220 */ /* 0x000fe20000400000 */
[----:B------:R-:W-:Y:S01]  /*4960*/  ISETP.GT.AND P2, PT, R10, 0x8, P0 ;  /* 0x000000080a00780c */ /* 0x000fe20000744270 */
[----:B------:R-:W-:Y:S01]  /*4970*/  @P4 STG.E.U16 desc[UR12][R4.64+0x2], R25 ;  /* 0x0000021904004986 */ /* 0x000fe2000c10150c */
[----:B------:R-:W-:Y:S01]  /*4980*/  LEA R16, P4, R16, R4, 0x1 ;  /* 0x0000000410107211 */ /* 0x000fe200078808ff */
[-C--:B------:R-:W-:Y:S01]  /*4990*/  FMUL R32, R32, R0.reuse ;  /* 0x0000000020207220 */ /* 0x080fe20000400000 */
[----:B------:R-:W-:Y:S01]  /*49a0*/  ISETP.GT.AND P1, PT, R3, 0x8, PT ;  /* 0x000000080300780c */ /* 0x000fe20003f24270 */
[-C--:B------:R-:W-:Y:S01]  /*49b0*/  FMUL R33, R33, R0.reuse ;  /* 0x0000000021217220 */ /* 0x080fe20000400000 */
[----:B------:R-:W-:Y:S01]  /*49c0*/  ISETP.GT.AND P0, PT, R3, 0x9, PT ;  /* 0x000000090300780c */ /* 0x000fe20003f04270 */
[----:B------:R-:W-:Y:S01]  /*49d0*/  IMAD.X R17, R11, 0x1, R5, P4 ;  /* 0x000000010b117824 */ /* 0x000fe200020e0605 */
[C---:B------:R-:W-:Y:S01]  /*49e0*/  ISETP.GT.AND P5, PT, R10.reuse, RZ, P1 ;  /* 0x000000ff0a00720c */ /* 0x040fe20000fa4270 */
[--C-:B------:R-:W-:Y:S01]  /*49f0*/  @P3 IMAD.MOV.U32 R6, RZ, RZ, R16.reuse ;  /* 0x000000ffff063224 */ /* 0x100fe200078e0010 */
[C---:B------:R-:W-:Y:S01]  /*4a00*/  ISETP.GT.AND P4, PT, R10.reuse, RZ, P0 ;  /* 0x000000ff0a00720c */ /* 0x040fe20000784270 */
[--C-:B------:R-:W-:Y:S01]  /*4a10*/  @P3 IMAD.MOV.U32 R7, RZ, RZ, R17.reuse ;  /* 0x000000ffff073224 */ /* 0x100fe200078e0011 */
[----:B------:R-:W-:Y:S01]  /*4a20*/  ISETP.GT.AND P1, PT, R10, 0x8, P1 ;  /* 0x000000080a00780c */ /* 0x000fe20000f24270 */
[----:B------:R-:W-:Y:S01]  /*4a30*/  FMUL R34, R34, R0 ;  /* 0x0000000022227220 */ /* 0x000fe20000400000 */
[----:B------:R-:W-:Y:S01]  /*4a40*/  F2FP.BF16.F32.PACK_AB R26, RZ, R26 ;  /* 0x0000001aff1a723e */ /* 0x000fe200000010ff */
[-C--:B------:R-:W-:Y:S01]  /*4a50*/  FMUL R35, R35, R0.reuse ;  /* 0x0000000023237220 */ /* 0x080fe20000400000 */
[----:B------:R-:W-:Y:S01]  /*4a60*/  F2FP.BF16.F32.PACK_AB R27, RZ, R27 ;  /* 0x0000001bff1b723e */ /* 0x000fe200000010ff */
[----:B------:R-:W-:Y:S01]  /*4a70*/  FMUL R36, R36, R0 ;  /* 0x0000000024247220 */ /* 0x000fe20000400000 */
[----:B------:R-:W-:Y:S01]  /*4a80*/  F2FP.BF16.F32.PACK_AB R28, RZ, R28 ;  /* 0x0000001cff1c723e */ /* 0x000fe200000010ff */
[----:B------:R-:W-:Y:S01]  /*4a90*/  @P2 STG.E.U16 desc[UR12][R16.64], R26 ;  /* 0x0000001a10002986 */ /* 0x000fe2000c10150c */
[----:B------:R-:W-:Y:S01]  /*4aa0*/  F2FP.BF16.F32.PACK_AB R29, RZ, R29 ;  /* 0x0000001dff1d723e */ /* 0x000fe200000010ff */
[-C--:B------:R-:W-:Y:S01]  /*4ab0*/  FMUL R37, R37, R0.reuse ;  /* 0x0000000025257220 */ /* 0x080fe20000400000 */
[----:B------:R-:W-:Y:S01]  /*4ac0*/  ISETP.GT.AND P2, PT, R10, 0x8, P0 ;  /* 0x000000080a00780c */ /* 0x000fe20000744270 */
[----:B------:R0:W-:Y:S01]  /*4ad0*/  @P3 STG.E.U16 desc[UR12][R6.64+0x2], R27 ;  /* 0x0000021b06003986 */ /* 0x0001e2000c10150c */
[C---:B------:R-:W-:Y:S01]  /*4ae0*/  ISETP.GT.AND P3, PT, R3.reuse, 0x10, PT ;  /* 0x000000100300780c */ /* 0x040fe20003f64270 */
[----:B------:R-:W-:Y:S01]  /*4af0*/  FMUL R38, R38, R0 ;  /* 0x0000000026267220 */ /* 0x000fe20000400000 */
[----:B------:R-:W-:Y:S01]  /*4b00*/  F2FP.BF16.F32.PACK_AB R30, RZ, R30 ;  /* 0x0000001eff1e723e */ /* 0x000fe200000010ff */
[----:B------:R-:W-:Y:S01]  /*4b10*/  @P5 STG.E.U16 desc[UR12][R4.64+0x10], R28 ;  /* 0x0000101c04005986 */ /* 0x000fe2000c10150c */
[----:B------:R-:W-:Y:S01]  /*4b20*/  ISETP.GT.AND P0, PT, R3, 0x11, PT ;  /* 0x000000110300780c */ /* 0x000fe20003f04270 */
[-C--:B------:R-:W-:Y:S01]  /*4b30*/  FMUL R39, R39, R0.reuse ;  /* 0x0000000027277220 */ /* 0x080fe20000400000 */
[----:B------:R-:W-:Y:S01]  /*4b40*/  F2FP.BF16.F32.PACK_AB R31, RZ, R31 ;  /* 0x0000001fff1f723e */ /* 0x000fe200000010ff */
[----:B------:R-:W-:Y:S01]  /*4b50*/  @P4 STG.E.U16 desc[UR12][R4.64+0x12], R29 ;  /* 0x0000121d04004986 */ /* 0x000fe2000c10150c */
[----:B------:R-:W-:Y:S01]  /*4b60*/  ISETP.GT.AND P4, PT, R10, RZ, P3 ;  /* 0x000000ff0a00720c */ /* 0x000fe20001f84270 */
[----:B------:R-:W-:Y:S01]  /*4b70*/  FMUL R40, R40, R0 ;  /* 0x0000000028287220 */ /* 0x000fe20000400000 */
[C---:B------:R-:W-:Y:S01]  /*4b80*/  ISETP.GT.AND P3, PT, R10.reuse, 0x8, P3 ;  /* 0x000000080a00780c */ /* 0x040fe20001f64270 */
[--C-:B0-----:R-:W-:Y:S01]  /*4b90*/  @P1 IMAD.MOV.U32 R6, RZ, RZ, R16.reuse ;  /* 0x000000ffff061224 */ /* 0x101fe200078e0010 */
[----:B------:R-:W-:Y:S01]  /*4ba0*/  ISETP.GT.AND P5, PT, R10, RZ, P0 ;  /* 0x000000ff0a00720c */ /* 0x000fe200007a4270 */
[--C-:B------:R-:W-:Y:S01]  /*4bb0*/  @P1 IMAD.MOV.U32 R7, RZ, RZ, R17.reuse ;  /* 0x000000ffff071224 */ /* 0x100fe200078e0011 */
[----:B------:R-:W-:Y:S01]  /*4bc0*/  F2FP.BF16.F32.PACK_AB R32, RZ, R32 ;  /* 0x00000020ff20723e */ /* 0x000fe200000010ff */
[-C--:B------:R-:W-:Y:S01]  /*4bd0*/  FMUL R41, R41, R0.reuse ;  /* 0x0000000029297220 */ /* 0x080fe20000400000 */
[----:B------:R-:W-:Y:S01]  /*4be0*/  F2FP.BF16.F32.PACK_AB R33, RZ, R33 ;  /* 0x00000021ff21723e */ /* 0x000fe200000010ff */
[-C--:B------:R-:W-:Y:S01]  /*4bf0*/  FMUL R42, R42, R0.reuse ;  /* 0x000000002a2a7220 */ /* 0x080fe20000400000 */
[----:B------:R0:W-:Y:S01]  /*4c00*/  @P1 STG.E.U16 desc[UR12][R6.64+0x10], R30 ;  /* 0x0000101e06001986 */ /* 0x0001e2000c10150c */
[----:B------:R-:W-:Y:S01]  /*4c10*/  ISETP.GT.AND P1, PT, R10, 0x8, P0 ;  /* 0x000000080a00780c */ /* 0x000fe20000724270 */
[----:B------:R-:W-:Y:S01]  /*4c20*/  FMUL R43, R43, R0 ;  /* 0x000000002b2b7220 */ /* 0x000fe20000400000 */
[----:B------:R-:W-:Y:S01]  /*4c30*/  F2FP.BF16.F32.PACK_AB R34, RZ, R34 ;  /* 0x00000022ff22723e */ /* 0x000fe200000010ff */
[-C--:B------:R-:W-:Y:S01]  /*4c40*/  FMUL R44, R44, R0.reuse ;  /* 0x000000002c2c7220 */ /* 0x080fe20000400000 */
[----:B------:R-:W-:Y:S01]  /*4c50*/  F2FP.BF16.F32.PACK_AB R35, RZ, R35 ;  /* 0x00000023ff23723e */ /* 0x000fe200000010ff */
[-C--:B------:R-:W-:Y:S01]  /*4c60*/  FMUL R45, R45, R0.reuse ;  /* 0x000000002d2d7220 */ /* 0x080fe20000400000 */
[----:B------:R-:W-:Y:S01]  /*4c70*/  ISETP.GT.AND P0, PT, R3, 0x19, PT ;  /* 0x000000190300780c */ /* 0x000fe20003f04270 */
[----:B------:R-:W-:Y:S01]  /*4c80*/  FMUL R46, R46, R0 ;  /* 0x000000002e2e7220 */ /* 0x000fe20000400000 */
[----:B------:R-:W-:Y:S01]  /*4c90*/  F2FP.BF16.F32.PACK_AB R36, RZ, R36 ;  /* 0x00000024ff24723e */ /* 0x000fe200000010ff */
[----:B------:R-:W-:Y:S01]  /*4ca0*/  FMUL R47, R47, R0 ;  /* 0x000000002f2f7220 */ /* 0x000fe20000400000 */
[----:B------:R-:W-:Y:S01]  /*4cb0*/  F2FP.BF16.F32.PACK_AB R37, RZ, R37 ;  /* 0x00000025ff25723e */ /* 0x000fe200000010ff */
[--C-:B0-----:R-:W-:Y:S01]  /*4cc0*/  @P2 IMAD.MOV.U32 R6, RZ, RZ, R16.reuse ;  /* 0x000000ffff062224 */ /* 0x101fe200078e0010 */
[----:B------:R-:W-:Y:S01]  /*4cd0*/  F2FP.BF16.F32.PACK_AB R38, RZ, R38 ;  /* 0x00000026ff26723e */ /* 0x000fe200000010ff */
[--C-:B------:R-:W-:Y:S01]  /*4ce0*/  @P2 IMAD.MOV.U32 R7, RZ, RZ, R17.reuse ;  /* 0x000000ffff072224 */ /* 0x100fe200078e0011 */
[----:B------:R-:W-:Y:S01]  /*4cf0*/  F2FP.BF16.F32.PACK_AB R39, RZ, R39 ;  /* 0x00000027ff27723e */ /* 0x000fe200000010ff */
[----:B------:R-:W-:Y:S01]  /*4d00*/  FMUL R48, R48, R0 ;  /* 0x0000000030307220 */ /* 0x000fe20000400000 */
[----:B------:R-:W-:Y:S01]  /*4d10*/  F2FP.BF16.F32.PACK_AB R40, RZ, R40 ;  /* 0x00000028ff28723e */ /* 0x000fe200000010ff */
[-C--:B------:R-:W-:Y:S01]  /*4d20*/  FMUL R49, R49, R0.reuse ;  /* 0x0000000031317220 */ /* 0x080fe20000400000 */
[----:B------:R0:W-:Y:S01]  /*4d30*/  @P2 STG.E.U16 desc[UR12][R6.64+0x12], R31 ;  /* 0x0000121f06002986 */ /* 0x0001e2000c10150c */
[----:B------:R-:W-:Y:S01]  /*4d40*/  ISETP.GT.AND P2, PT, R3, 0x18, PT ;  /* 0x000000180300780c */ /* 0x000fe20003f44270 */
[-C--:B------:R-:W-:Y:S01]  /*4d50*/  FMUL R50, R50, R0.reuse ;  /* 0x0000000032327220 */ /* 0x080fe20000400000 */
[----:B------:R-:W-:Y:S01]  /*4d60*/  F2FP.BF16.F32.PACK_AB R41, RZ, R41 ;  /* 0x00000029ff29723e */ /* 0x000fe200000010ff */
[----:B------:R-:W-:Y:S01]  /*4d70*/  @P4 STG.E.U16 desc[UR12][R4.64+0x20], R32 ;  /* 0x0000202004004986 */ /* 0x000fe2000c10150c */
[C---:B------:R-:W-:Y:S01]  /*4d80*/  ISETP.GT.AND P4, PT, R10.reuse, RZ, P2 ;  /* 0x000000ff0a00720c */ /* 0x040fe20001784270 */
[-C--:B------:R-:W-:Y:S01]  /*4d90*/  FMUL R51, R51, R0.reuse ;  /* 0x0000000033337220 */ /* 0x080fe20000400000 */
[C---:B------:R-:W-:Y:S01]  /*4da0*/  ISETP.GT.AND P2, PT, R10.reuse, 0x8, P2 ;  /* 0x000000080a00780c */ /* 0x040fe20001744270 */
[----:B------:R-:W-:Y:S01]  /*4db0*/  @P5 STG.E.U16 desc[UR12][R4.64+0x22], R33 ;  /* 0x0000222104005986 */ /* 0x000fe2000c10150c */
[----:B------:R-:W-:Y:S01]  /*4dc0*/  ISETP.GT.AND P5, PT, R10, RZ, P0 ;  /* 0x000000ff0a00720c */ /* 0x000fe200007a4270 */
[----:B------:R-:W-:Y:S01]  /*4dd0*/  FMUL R52, R52, R0 ;  /* 0x0000000034347220 */ /* 0x000fe20000400000 */
[----:B------:R-:W-:Y:S01]  /*4de0*/  F2FP.BF16.F32.PACK_AB R42, RZ, R42 ;  /* 0x0000002aff2a723e */ /* 0x000fe200000010ff */
[--C-:B0-----:R-:W-:Y:S01]  /*4df0*/  @P3 IMAD.MOV.U32 R6, RZ, RZ, R16.reuse ;  /* 0x000000ffff063224 */ /* 0x101fe200078e0010 */
[----:B------:R-:W-:Y:S01]  /*4e00*/  F2FP.BF16.F32.PACK_AB R43, RZ, R43 ;  /* 0x0000002bff2b723e */ /* 0x000fe200000010ff */
[--C-:B------:R-:W-:Y:S01]  /*4e10*/  @P3 IMAD.MOV.U32 R7, RZ, RZ, R17.reuse ;  /* 0x000000ffff073224 */ /* 0x100fe200078e0011 */
[----:B------:R-:W-:Y:S01]  /*4e20*/  F2FP.BF16.F32.PACK_AB R44, RZ, R44 ;  /* 0x0000002cff2c723e */ /* 0x000fe200000010ff */
[-C--:B------:R-:W-:Y:S01]  /*4e30*/  FMUL R53, R53, R0.reuse ;  /* 0x0000000035357220 */ /* 0x080fe20000400000 */
[----:B------:R-:W-:Y:S01]  /*4e40*/  F2FP.BF16.F32.PACK_AB R45, RZ, R45 ;  /* 0x0000002dff2d723e */ /* 0x000fe200000010ff */
[-C--:B------:R-:W-:Y:S01]  /*4e50*/  FMUL R54, R54, R0.reuse ;  /* 0x0000000036367220 */ /* 0x080fe20000400000 */
[----:B------:R0:W-:Y:S01]  /*4e60*/  @P3 STG.E.U16 desc[UR12][R6.64+0x20], R34 ;  /* 0x0000202206003986 */ /* 0x0001e2000c10150c */
[----:B------:R-:W-:Y:S01]  /*4e70*/  ISETP.GT.AND P3, PT, R3, 0x20, PT ;  /* 0x000000200300780c */ /* 0x000fe20003f64270 */
[----:B------:R-:W-:Y:S01]  /*4e80*/  FMUL R55, R55, R0 ;  /* 0x0000000037377220 */ /* 0x000fe20000400000 */
[----:B------:R-:W-:Y:S01]  /*4e90*/  F2FP.BF16.F32.PACK_AB R46, RZ, R46 ;  /* 0x0000002eff2e723e */ /* 0x000fe200000010ff */
[-C--:B------:R-:W-:Y:S01]  /*4ea0*/  FMUL R56, R56, R0.reuse ;  /* 0x0000000038387220 */ /* 0x080fe20000400000 */
[----:B------:R-:W-:Y:S01]  /*4eb0*/  F2FP.BF16.F32.PACK_AB R47, RZ, R47 ;  /* 0x0000002fff2f723e */ /* 0x000fe200000010ff */
[----:B------:R-:W-:Y:S01]  /*4ec0*/  FMUL R57, R57, R0 ;  /* 0x0000000039397220 */ /* 0x000fe20000400000 */
[----:B------:R-:W-:Y:S01]  /*4ed0*/  F2FP.BF16.F32.PACK_AB R48, RZ, R48 ;  /* 0x00000030ff30723e */ /* 0x000fe200000010ff */
[-C--:B------:R-:W-:Y:S01]  /*4ee0*/  FMUL R58, R58, R0.reuse ;  /* 0x000000003a3a7220 */ /* 0x080fe20000400000 */
[----:B------:R-:W-:Y:S01]  /*4ef0*/  F2FP.BF16.F32.PACK_AB R49, RZ, R49 ;  /* 0x00000031ff31723e */ /* 0x000fe200000010ff */
        /* <DEDUP_REMOVED lines=10> */
[----:B------:R-:W-:Y:S01]  /*4fa0*/  ISETP.GT.AND P1, PT, R10, 0x8, P0 ;  /* 0x000000080a00780c */ /* 0x000fe20000724270 */
[-C--:B------:R-:W-:Y:S01]  /*4fb0*/  FMUL R62, R62, R0.reuse ;  /* 0x000000003e3e7220 */ /* 0x080fe20000400000 */
[----:B------:R-:W-:Y:S01]  /*4fc0*/  ISETP.GT.AND P0, PT, R3, 0x21, PT ;  /* 0x000000210300780c */ /* 0x000fe20003f04270 */
        /* <DEDUP_REMOVED lines=65> */
[----:B0-----:R-:W-:Y:S01]  /*53e0*/  @P1 IMAD.MOV.U32 R6, RZ, RZ, R16 ;  /* 0x000000ffff061224 */ /* 0x001fe200078e0010 */
[----:B------:R-:W-:Y:S01]  /*53f0*/  F2FP.BF16.F32.PACK_AB R75, RZ, R75 ;  /* 0x0000004bff4b723e */ /* 0x000fe200000010ff */
[----:B------:R-:W-:Y:S01]  /*5400*/  @P1 IMAD.MOV.U32 R7, RZ, RZ, R17 ;  /* 0x000000ffff071224 */ /* 0x000fe200078e0011 */
        /* <DEDUP_REMOVED lines=10> */
[----:B------:R-:W-:Y:S01]  /*54b0*/  FMUL R0, R87, R0 ;  /* 0x0000000057007220 */ /* 0x000fe20000400000 */
[C---:B------:R-:W-:Y:S01]  /*54c0*/  ISETP.GT.AND P3, PT, R10.reuse, 0x8, P3 ;  /* 0x000000080a00780c */ /* 0x040fe20001f64270 */
[----:B------:R-:W-:Y:S01]  /*54d0*/  @P5 STG.E.U16 desc[UR12][R4.64+0x52], R45 ;  /* 0x0000522d04005986 */ /* 0x000fe2000c10150c */
[----:B------:R-:W-:-:S02]  /*54e0*/  ISETP.GT.AND P5, PT, R10, RZ, P0 ;  /* 0x000000ff0a00720c */ /* 0x000fc400007a4270 */
[----:B------:R-:W-:Y:S01]  /*54f0*/  F2FP.BF16.F32.PACK_AB R78, RZ, R78 ;  /* 0x0000004eff4e723e */ /* 0x000fe200000010ff */
[----:B0-----:R-:W-:Y:S01]  /*5500*/  @P2 IMAD.MOV.U32 R6, RZ, RZ, R16 ;  /* 0x000000ffff062224 */ /* 0x001fe200078e0010 */
[----:B------:R-:W-:Y:S01]  /*5510*/  F2FP.BF16.F32.PACK_AB R79, RZ, R79 ;  /* 0x0000004fff4f723e */ /* 0x000fe200000010ff */
[----:B------:R-:W-:Y:S01]  /*5520*/  @P2 IMAD.MOV.U32 R7, RZ, RZ, R17 ;  /* 0x000000ffff072224 */ /* 0x000fe200078e0011 */
[----:B------:R-:W-:Y:S02]  /*5530*/  F2FP.BF16.F32.PACK_AB R80, RZ, R80 ;  /* 0x00000050ff50723e */ /* 0x000fe400000010ff */
[----:B------:R-:W-:Y:S02]  /*5540*/  F2FP.BF16.F32.PACK_AB R81, RZ, R81 ;  /* 0x00000051ff51723e */ /* 0x000fe400000010ff */
[----:B------:R0:W-:Y:S01]  /*5550*/  @P2 STG.E.U16 desc[UR12][R6.64+0x50], R46 ;  /* 0x0000502e06002986 */ /* 0x0001e2000c10150c */
[----:B------:R-:W-:Y:S02]  /*5560*/  ISETP.GT.AND P2, PT, R3, 0x38, PT ;  /* 0x000000380300780c */ /* 0x000fe40003f44270 */
[----:B------:R-:W-:-:S02]  /*5570*/  F2FP.BF16.F32.PACK_AB R82, RZ, R82 ;  /* 0x00000052ff52723e */ /* 0x000fc400000010ff */
[----:B------:R-:W-:Y:S02]  /*5580*/  F2FP.BF16.F32.PACK_AB R83, RZ, R83 ;  /* 0x00000053ff53723e */ /* 0x000fe400000010ff */
[----:B------:R-:W-:Y:S02]  /*5590*/  F2FP.BF16.F32.PACK_AB R84, RZ, R84 ;  /* 0x00000054ff54723e */ /* 0x000fe400000010ff */
[----:B------:R-:W-:Y:S02]  /*55a0*/  F2FP.BF16.F32.PACK_AB R85, RZ, R85 ;  /* 0x00000055ff55723e */ /* 0x000fe400000010ff */
[----:B------:R-:W-:Y:S01]  /*55b0*/  F2FP.BF16.F32.PACK_AB R86, RZ, R86 ;  /* 0x00000056ff56723e */ /* 0x000fe200000010ff */
[----:B0-----:R-:W-:Y:S02]  /*55c0*/  @P1 IMAD.MOV.U32 R6, RZ, RZ, R16 ;  /* 0x000000ffff061224 */ /* 0x001fe400078e0010 */
[----:B------:R-:W-:-:S05]  /*55d0*/  @P1 IMAD.MOV.U32 R7, RZ, RZ, R17 ;  /* 0x000000ffff071224 */ /* 0x000fca00078e0011 */
[----:B------:R0:W-:Y:S01]  /*55e0*/  @P1 STG.E.U16 desc[UR12][R6.64+0x52], R47 ;  /* 0x0000522f06001986 */ /* 0x0001e2000c10150c */
[C---:B------:R-:W-:Y:S02]  /*55f0*/  ISETP.GT.AND P1, PT, R10.reuse, 0x8, P0 ;  /* 0x000000080a00780c */ /* 0x040fe40000724270 */
[----:B------:R-:W-:Y:S01]  /*5600*/  ISETP.GT.AND P0, PT, R3, 0x39, PT ;  /* 0x000000390300780c */ /* 0x000fe20003f04270 */
[----:B------:R-:W-:Y:S01]  /*5610*/  @P4 STG.E.U16 desc[UR12][R4.64+0x60], R48 ;  /* 0x0000603004004986 */ /* 0x000fe2000c10150c */
[C---:B------:R-:W-:Y:S02]  /*5620*/  ISETP.GT.AND P4, PT, R10.reuse, RZ, P2 ;  /* 0x000000ff0a00720c */ /* 0x040fe40001784270 */
[C---:B------:R-:W-:Y:S01]  /*5630*/  ISETP.GT.AND P2, PT, R10.reuse, 0x8, P2 ;  /* 0x000000080a00780c */ /* 0x040fe20001744270 */
[----:B------:R-:W-:Y:S01]  /*5640*/  @P5 STG.E.U16 desc[UR12][R4.64+0x62], R49 ;  /* 0x0000623104005986 */ /* 0x000fe2000c10150c */
[----:B------:R-:W-:Y:S01]  /*5650*/  ISETP.GT.AND P5, PT, R10, RZ, P0 ;  /* 0x000000ff0a00720c */ /* 0x000fe200007a4270 */
[----:B0-----:R-:W-:-:S02]  /*5660*/  @P3 IMAD.MOV.U32 R6, RZ, RZ, R16 ;  /* 0x000000ffff063224 */ /* 0x001fc400078e0010 */
[----:B------:R-:W-:-:S05]  /*5670*/  @P3 IMAD.MOV.U32 R7, RZ, RZ, R17 ;  /* 0x000000ffff073224 */ /* 0x000fca00078e0011 */
[----:B------:R0:W-:Y:S01]  /*5680*/  @P3 STG.E.U16 desc[UR12][R6.64+0x60], R50 ;  /* 0x0000603206003986 */ /* 0x0001e2000c10150c */
[----:B------:R-:W-:Y:S01]  /*5690*/  ISETP.GT.AND P3, PT, R3, 0x40, PT ;  /* 0x000000400300780c */ /* 0x000fe20003f64270 */
        /* <DEDUP_REMOVED lines=37> */
[C---:B------:R-:W-:Y:S02]  /*58f0*/  ISETP.GT.AND P5, PT, R10.reuse, RZ, P0 ;  /* 0x000000ff0a00720c */ /* 0x040fe400007a4270 */
[----:B------:R-:W-:Y:S01]  /*5900*/  ISETP.GT.AND P0, PT, R10, 0x8, P0 ;  /* 0x000000080a00780c */ /* 0x000fe20000704270 */
[----:B0-----:R-:W-:-:S02]  /*5910*/  @P2 IMAD.MOV.U32 R6, RZ, RZ, R16 ;  /* 0x000000ffff062224 */ /* 0x001fc400078e0010 */
[----:B------:R-:W-:-:S05]  /*5920*/  @P2 IMAD.MOV.U32 R7, RZ, RZ, R17 ;  /* 0x000000ffff072224 */ /* 0x000fca00078e0011 */
[----:B------:R0:W-:Y:S01]  /*5930*/  @P2 STG.E.U16 desc[UR12][R6.64+0x90], R62 ;  /* 0x0000903e06002986 */ /* 0x0001e2000c10150c */
[----:B------:R-:W-:Y:S01]  /*5940*/  ISETP.GT.AND P2, PT, R3, 0x59, PT ;  /* 0x000000590300780c */ /* 0x000fe20003f44270 */
[----:B0-----:R-:W-:Y:S02]  /*5950*/  @P1 IMAD.MOV.U32 R6, RZ, RZ, R16 ;  /* 0x000000ffff061224 */ /* 0x001fe400078e0010 */
[----:B------:R-:W-:-:S05]  /*5960*/  @P1 IMAD.MOV.U32 R7, RZ, RZ, R17 ;  /* 0x000000ffff071224 */ /* 0x000fca00078e0011 */
[----:B------:R0:W-:Y:S01]  /*5970*/  @P1 STG.E.U16 desc[UR12][R6.64+0x92], R63 ;  /* 0x0000923f06001986 */ /* 0x0001e2000c10150c */
[----:B------:R-:W-:-:S03]  /*5980*/  ISETP.GT.AND P1, PT, R3, 0x58, PT ;  /* 0x000000580300780c */ /* 0x000fc60003f24270 */
[----:B------:R-:W-:Y:S01]  /*5990*/  @P4 STG.E.U16 desc[UR12][R4.64+0xa0], R64 ;  /* 0x0000a04004004986 */ /* 0x000fe2000c10150c */
[C---:B------:R-:W-:Y:S02]  /*59a0*/  ISETP.GT.AND P4, PT, R10.reuse, RZ, P1 ;  /* 0x000000ff0a00720c */ /* 0x040fe40000f84270 */
[C---:B------:R-:W-:Y:S01]  /*59b0*/  ISETP.GT.AND P1, PT, R10.reuse, 0x8, P1 ;  /* 0x000000080a00780c */ /* 0x040fe20000f24270 */
[----:B------:R-:W-:Y:S01]  /*59c0*/  @P5 STG.E.U16 desc[UR12][R4.64+0xa2], R65 ;  /* 0x0000a24104005986 */ /* 0x000fe2000c10150c */
[C---:B------:R-:W-:Y:S02]  /*59d0*/  ISETP.GT.AND P5, PT, R10.reuse, RZ, P2 ;  /* 0x000000ff0a00720c */ /* 0x040fe400017a4270 */
[----:B------:R-:W-:Y:S01]  /*59e0*/  ISETP.GT.AND P2, PT, R10, 0x8, P2 ;  /* 0x000000080a00780c */ /* 0x000fe20001744270 */
[----:B0-----:R-:W-:Y:S02]  /*59f0*/  @P3 IMAD.MOV.U32 R6, RZ, RZ, R16 ;  /* 0x000000ffff063224 */ /* 0x001fe400078e0010 */
        /* <DEDUP_REMOVED lines=15> */
[----:B------:R0:W-:Y:S02]  /*5af0*/  @P1 STG.E.U16 desc[UR12][R6.64+0xb0], R70 ;  /* 0x0000b04606001986 */ /* 0x0001e4000c10150c */
[----:B0-----:R-:W-:Y:S02]  /*5b00*/  @P2 IMAD.MOV.U32 R6, RZ, RZ, R16 ;  /* 0x000000ffff062224 */ /* 0x001fe400078e0010 */
[----:B------:R-:W-:-:S05]  /*5b10*/  @P2 IMAD.MOV.U32 R7, RZ, RZ, R17 ;  /* 0x000000ffff072224 */ /* 0x000fca00078e0011 */
[----:B------:R0:W-:Y:S01]  /*5b20*/  @P2 STG.E.U16 desc[UR12][R6.64+0xb2], R71 ;  /* 0x0000b24706002986 */ /* 0x0001e2000c10150c */
[----:B------:R-:W-:-:S03]  /*5b30*/  ISETP.GT.AND P2, PT, R3, 0x71, PT ;  /* 0x000000710300780c */ /* 0x000fc60003f44270 */
[----:B------:R-:W-:Y:S01]  /*5b40*/  @P4 STG.E.U16 desc[UR12][R4.64+0xc0], R72 ;  /* 0x0000c04804004986 */ /* 0x000fe2000c10150c */
[----:B------:R-:W-:-:S03]  /*5b50*/  ISETP.GT.AND P4, PT, R3, 0x68, PT ;  /* 0x000000680300780c */ /* 0x000fc60003f84270 */
[----:B------:R-:W-:Y:S01]  /*5b60*/  @P5 STG.E.U16 desc[UR12][R4.64+0xc2], R73 ;  /* 0x0000c24904005986 */ /* 0x000fe2000c10150c */
[----:B------:R-:W-:Y:S02]  /*5b70*/  ISETP.GT.AND P5, PT, R3, 0x69, PT ;  /* 0x000000690300780c */ /* 0x000fe40003fa4270 */
[C---:B------:R-:W-:Y:S01]  /*5b80*/  ISETP.GT.AND P1, PT, R10.reuse, RZ, P4 ;  /* 0x000000ff0a00720c */ /* 0x040fe20002724270 */
[----:B0-----:R-:W-:Y:S01]  /*5b90*/  @P3 IMAD.MOV.U32 R6, RZ, RZ, R16 ;  /* 0x000000ffff063224 */ /* 0x001fe200078e0010 */
[C---:B------:R-:W-:Y:S01]  /*5ba0*/  ISETP.GT.AND P6, PT, R10.reuse, RZ, P5 ;  /* 0x000000ff0a00720c */ /* 0x040fe20002fc4270 */
[----:B------:R-:W-:Y:S01]  /*5bb0*/  @P3 IMAD.MOV.U32 R7, RZ, RZ, R17 ;  /* 0x000000ffff073224 */ /* 0x000fe200078e0011 */
[----:B------:R-:W-:-:S04]  /*5bc0*/  ISETP.GT.AND P4, PT, R10, 0x8, P4 ;  /* 0x000000080a00780c */ /* 0x000fc80002784270 */
[----:B------:R0:W-:Y:S01]  /*5bd0*/  @P3 STG.E.U16 desc[UR12][R6.64+0xc0], R74 ;  /* 0x0000c04a06003986 */ /* 0x0001e2000c10150c */
[----:B------:R-:W-:-:S06]  /*5be0*/  ISETP.GT.AND P3, PT, R3, 0x70, PT ;  /* 0x000000700300780c */ /* 0x000fcc0003f64270 */
[----:B------:R-:W-:Y:S02]  /*5bf0*/  @P6 IMAD.MOV.U32 R2, RZ, RZ, R4 ;  /* 0x000000ffff026224 */ /* 0x000fe400078e0004 */
[----:B0-----:R-:W-:Y:S02]  /*5c00*/  @P0 IMAD.MOV.U32 R6, RZ, RZ, R16 ;  /* 0x000000ffff060224 */ /* 0x001fe400078e0010 */
[----:B------:R-:W-:-:S05]  /*5c10*/  @P0 IMAD.MOV.U32 R7, RZ, RZ, R17 ;  /* 0x000000ffff070224 */ /* 0x000fca00078e0011 */
[----:B------:R-:W-:Y:S01]  /*5c20*/  @P0 STG.E.U16 desc[UR12][R6.64+0xc2], R75 ;  /* 0x0000c24b06000986 */ /* 0x000fe2000c10150c */
[----:B------:R-:W-:-:S03]  /*5c30*/  ISETP.GT.AND P0, PT, R3, 0x79, PT ;  /* 0x000000790300780c */ /* 0x000fc60003f04270 */
[----:B------:R-:W-:Y:S01]  /*5c40*/  @P1 STG.E.U16 desc[UR12][R4.64+0xd0], R76 ;  /* 0x0000d04c04001986 */ /* 0x000fe2000c10150c */
[----:B------:R-:W-:Y:S01]  /*5c50*/  ISETP.GT.AND P1, PT, R3, 0x78, PT ;  /* 0x000000780300780c */ /* 0x000fe20003f24270 */
[----:B------:R-:W-:-:S05]  /*5c60*/  @P6 IMAD.MOV.U32 R3, RZ, RZ, R5 ;  /* 0x000000ffff036224 */ /* 0x000fca00078e0005 */
[----:B------:R0:W-:Y:S01]  /*5c70*/  @P6 STG.E.U16 desc[UR12][R2.64+0xd2], R77 ;  /* 0x0000d24d02006986 */ /* 0x0001e2000c10150c */
[C---:B------:R-:W-:Y:S02]  /*5c80*/  ISETP.GT.AND P6, PT, R10.reuse, 0x8, P5 ;  /* 0x000000080a00780c */ /* 0x040fe40002fc4270 */
[C---:B------:R-:W-:Y:S02]  /*5c90*/  ISETP.GT.AND P5, PT, R10.reuse, RZ, P3 ;  /* 0x000000ff0a00720c */ /* 0x040fe40001fa4270 */
[----:B------:R-:W-:Y:S01]  /*5ca0*/  ISETP.GT.AND P3, PT, R10, 0x8, P3 ;  /* 0x000000080a00780c */ /* 0x000fe20001f64270 */
[----:B0-----:R-:W-:Y:S02]  /*5cb0*/  @P4 IMAD.MOV.U32 R2, RZ, RZ, R16 ;  /* 0x000000ffff024224 */ /* 0x001fe400078e0010 */
[----:B------:R-:W-:-:S05]  /*5cc0*/  @P4 IMAD.MOV.U32 R3, RZ, RZ, R17 ;  /* 0x000000ffff034224 */ /* 0x000fca00078e0011 */
[----:B------:R0:W-:Y:S01]  /*5cd0*/  @P4 STG.E.U16 desc[UR12][R2.64+0xd0], R78 ;  /* 0x0000d04e02004986 */ /* 0x0001e2000c10150c */
        /* <DEDUP_REMOVED lines=14> */
[----:B------:R0:W-:Y:S02]  /*5dc0*/  @P4 STG.E.U16 desc[UR12][R2.64+0xe2], R81 ;  /* 0x0000e25102004986 */ /* 0x0001e4000c10150c */
        /* <DEDUP_REMOVED lines=8> */
[----:B------:R0:W-:Y:S04]  /*5e50*/  @P5 STG.E.U16 desc[UR12][R2.64+0xf0], R84 ;  /* 0x0000f05402005986 */ /* 0x0001e8000c10150c */
[----:B------:R1:W-:Y:S01]  /*5e60*/  @P6 STG.E.U16 desc[UR12][R4.64+0xf2], R85 ;  /* 0x0000f25504006986 */ /* 0x0003e2000c10150c */
[----:B0-----:R-:W-:Y:S02]  /*5e70*/  @P1 IMAD.MOV.U32 R2, RZ, RZ, R16 ;  /* 0x000000ffff021224 */ /* 0x001fe400078e0010 */
[----:B------:R-:W-:-:S05]  /*5e80*/  @P1 IMAD.MOV.U32 R3, RZ, RZ, R17 ;  /* 0x000000ffff031224 */ /* 0x000fca00078e0011 */
[----:B------:R1:W-:Y:S01]  /*5e90*/  @P1 STG.E.U16 desc[UR12][R2.64+0xf0], R86 ;  /* 0x0000f05602001986 */ /* 0x0003e2000c10150c */
[----:B------:R-:W-:Y:S05]  /*5ea0*/  @!P0 EXIT ;  /* 0x000000000000894d */ /* 0x000fea0003800000 */
[----:B------:R-:W-:-:S05]  /*5eb0*/  F2FP.BF16.F32.PACK_AB R0, RZ, R0 ;  /* 0x00000000ff00723e */ /* 0x000fca00000010ff */
[----:B------:R-:W-:Y:S01]  /*5ec0*/  STG.E.U16 desc[UR12][R16.64+0xf2], R0 ;  /* 0x0000f20010007986 */ /* 0x000fe2000c10150c */
[----:B------:R-:W-:Y:S05]  /*5ed0*/  EXIT ;  /* 0x000000000000794d */ /* 0x000fea0003800000 */
.L_x_14:
[----:B------:R-:W-:-:S13]  /*5ee0*/  ISETP.NE.AND P0, PT, R8, RZ, PT ;  /* 0x000000ff0800720c */ /* 0x000fda0003f05270 */
[----:B------:R-:W-:Y:S05]  /*5ef0*/  @P0 EXIT ;  /* 0x000000000000094d */ /* 0x000fea0003800000 */
[----:B------:R-:W-:-:S13]  /*5f00*/  ELECT P0, URZ, PT ;  /* 0x00000000003f782f */ /* 0x000fda0003800000 */
[----:B------:R-:W-:Y:S05]  /*5f10*/  @!P0 BRA `(.L_x_153) ;  /* 0x0000000400e08947 */ /* 0x000fea0003800000 */
[----:B------:R-:W-:-:S13]  /*5f20*/  ISETP.GE.AND P0, PT, R6, 0x1, PT ;  /* 0x000000010600780c */ /* 0x000fda0003f06270 */
[----:B------:R-:W-:Y:S05]  /*5f30*/  @!P0 BRA `(.L_x_153) ;  /* 0x0000000400d88947 */ /* 0x000fea0003800000 */
[----:B---3-5:R-:W0:Y:S01]  /*5f40*/  S2R R2, SR_CgaCtaId ;  /* 0x0000000000027919 */ /* 0x028e220000008800 */
[----:B------:R-:W-:Y:S01]  /*5f50*/  IMAD.SHL.U32 R22, R11, 0x40, RZ ;  /* 0x000000400b167824 */ /* 0x000fe200078e00ff */
[----:B------:R-:W-:Y:S01]  /*5f60*/  ULDC UR4, c[0x0][0x384] ;  /* 0x0000e10000047ab9 */ /* 0x000fe20000000800 */
[----:B--2---:R-:W-:Y:S01]  /*5f70*/  IMAD R0, R16, R17, RZ ;  /* 0x0000001110007224 */ /* 0x004fe200078e02ff */
[----:B------:R-:W-:Y:S01]  /*5f80*/  LOP3.LUT P0, RZ, R10, 0x1f, RZ, 0xc0, !PT ;  /* 0x0000001f0aff7812 */ /* 0x000fe2000780c0ff */
[----:B------:R-:W-:Y:S01]  /*5f90*/  IMAD.HI.U32 R3, R22, UR4, RZ ;  /* 0x0000000416037c27 */ /* 0x000fe2000f8e00ff */
[----:B------:R-:W-:Y:S01]  /*5fa0*/  ULDC UR5, c[0x0][0x388] ;  /* 0x0000e20000057ab9 */ /* 0x000fe20000000800 */
[----:B------:R-:W-:Y:S02]  /*5fb0*/  ISETP.NE.AND P1, PT, R14, RZ, PT ;  /* 0x000000ff0e00720c */ /* 0x000fe40003f25270 */
[----:B------:R-:W-:Y:S01]  /*5fc0*/  CS2R R10, SRZ ;  /* 0x00000000000a7805 */ /* 0x000fe2000001ff00 */
[----:B------:R-:W-:Y:S01]  /*5fd0*/  IMAD.SHL.U32 R21, R12, 0x80, RZ ;  /* 0x000000800c157824 */ /* 0x000fe200078e00ff */
[----:B------:R-:W-:Y:S01]  /*5fe0*/  ISETP.NE.OR P0, PT, R14, RZ, !P0 ;  /* 0x000000ff0e00720c */ /* 0x000fe20004705670 */
[----:B------:R-:W-:Y:S01]  /*5ff0*/  IMAD R9, R7, R0, 0x1 ;  /* 0x0000000107097424 */ /* 0x000fe200078e0200 */
[----:B------:R-:W-:Y:S01]  /*6000*/  LOP3.LUT R25, R4, 0x2, RZ, 0xfc, !PT ;  /* 0x0000000204197812 */ /* 0x000fe200078efcff */
[----:B------:R-:W-:Y:S01]  /*6010*/  IMAD.MOV.U32 R5, RZ, RZ, 0x1 ;  /* 0x00000001ff057424 */ /* 0x000fe200078e00ff */
[----:B------:R-:W-:Y:S01]  /*6020*/  SHF.R.U32.HI R3, RZ, UR5, R3 ;  /* 0x00000005ff037c19 */ /* 0x000fe20008011603 */
[----:B------:R-:W-:-:S02]  /*6030*/  IMAD.MOV.U32 R8, RZ, RZ, RZ ;  /* 0x000000ffff087224 */ /* 0x000fc400078e00ff */
[----:B------:R-:W-:Y:S02]  /*6040*/  IMAD.MOV.U32 R12, RZ, RZ, RZ ;  /* 0x000000ffff0c7224 */ /* 0x000fe400078e00ff */
[----:B------:R-:W-:Y:S02]  /*6050*/  VIADD R24, R21, 0x40 ;  /* 0x0000004015187836 */ /* 0x000fe40000000000 */
[C---:B0-----:R-:W-:Y:S02]  /*6060*/  IMAD.SHL.U32 R0, R2.reuse, 0x400, RZ ;  /* 0x0000040002007824 */ /* 0x041fe400078e00ff */
[----:B------:R-:W-:-:S07]  /*6070*/  IMAD.SHL.U32 R2, R2, 0x10, RZ ;  /* 0x0000001002027824 */ /* 0x000fce00078e00ff */
.L_x_157:
[----:B------:R-:W0:Y:S01]  /*6080*/  S2R R14, SR_CgaCtaId ;  /* 0x00000000000e7919 */ /* 0x000e220000008800 */
[----:B------:R-:W-:-:S04]  /*6090*/  MOV R13, 0x400 ;  /* 0x00000400000d7802 */ /* 0x000fc80000000f00 */
[----:B0-----:R-:W-:Y:S02]  /*60a0*/  LEA R23, R14, R13, 0x18 ;  /* 0x0000000d0e177211 */ /* 0x001fe400078ec0ff */
[----:B------:R-:W-:-:S03]  /*60b0*/  SHF.L.U32 R13, R5, 0x1f, RZ ;  /* 0x0000001f050d7819 */ /* 0x000fc600000006ff */
[----:B------:R-:W-:-:S07]  /*60c0*/  IMAD R20, R8, 0x8, R23 ;  /* 0x0000000808147824 */ /* 0x000fce00078e0217 */
.L_x_154:
[----:B0-----:R0:W1:Y:S02]  /*60d0*/  SYNCS.PHASECHK.TRANS64.TRYWAIT P2, [R20+URZ+0x36090], R13 ;  /* 0x0360900d140075a7 */ /* 0x001064000804017f */
[----:B-1----:R-:W-:Y:S05]  /*60e0*/  @!P2 NANOSLEEP.SYNCS 0x989680 ;  /* 0x009896800000a95d */ /* 0x002fea0003900000 */
[----:B------:R-:W1:Y:S02]  /*60f0*/  @!P2 SYNCS.PHASECHK.TRANS64 P2, [R20+URZ+0x36090], R13 ;  /* 0x0360900d1400a5a7 */ /* 0x000e64000804007f */
[----:B-1----:R-:W-:Y:S05]  /*6100*/  @!P2 BRA `(.L_x_154) ;  /* 0xfffffffc00f0a947 */ /* 0x002fea000383ffff */
[----:B0-----:R-:W0:Y:S02]  /*6110*/  @!P1 LDC R13, c[0x0][0x500] ;  /* 0x00014000ff0d9b82 */ /* 0x001e240000000800 */
[----:B0-----:R0:W-:Y:S02]  /*6120*/  @!P1 SYNCS.ARRIVE.TRANS64 RZ, [R20+URZ+0x36000], R13 ;  /* 0x0360000d14ff99a7 */ /* 0x0011e4000800003f */
[----:B0-----:R-:W-:-:S04]  /*6130*/  PRMT R13, R25, 0x9910, RZ ;  /* 0x00009910190d7816 */ /* 0x001fc800000000ff */
[----:B------:R-:W-:-:S13]  /*6140*/  ISETP.NE.AND P2, PT, R13, 0x2, PT ;  /* 0x000000020d00780c */ /* 0x000fda0003f45270 */
[----:B------:R-:W-:Y:S05]  /*6150*/  @P2 BRA `(.L_x_155) ;  /* 0x0000000000042947 */ /* 0x000fea0003800000 */
[----:B------:R-:W-:Y:S01]  /*6160*/  BPT.TRAP 0x1 ;  /* 0x000000040000795c */ /* 0x000fe20000300000 */
.L_x_155:
[----:B------:R-:W-:Y:S05]  /*6170*/  @P0 BRA `(.L_x_156) ;  /* 0x0000000000040947 */ /* 0x000fea0003800000 */
[----:B------:R-:W-:Y:S01]  /*6180*/  BPT.TRAP 0x1 ;  /* 0x000000040000795c */ /* 0x000fe20000300000 */
.L_x_156:
[----:B------:R-:W0:Y:S01]  /*6190*/  LDC R15, c[0x0][0x380] ;  /* 0x0000e000ff0f7b82 */ /* 0x000e220000000800 */
[----:B------:R-:W-:Y:S01]  /*61a0*/  R2UR UR4, R3 ;  /* 0x00000000030472ca */ /* 0x000fe200000e0000 */
[----:B------:R-:W-:Y:S01]  /*61b0*/  IMAD.SHL.U32 R13, R8, 0x1000, RZ ;  /* 0x00001000080d7824 */ /* 0x000fe200078e00ff */
[----:B------:R-:W-:Y:S01]  /*61c0*/  R2UR UR10, R22 ;  /* 0x00000000160a72ca */ /* 0x000fe200000e0000 */
[----:B------:R-:W-:Y:S01]  /*61d0*/  ULDC UR28, c[0x0][0x38c] ;  /* 0x0000e300001c7ab9 */ /* 0x000fe20000000800 */
[----:B------:R-:W-:Y:S01]  /*61e0*/  R2UR UR25, R20 ;  /* 0x00000000141972ca */ /* 0x000fe200000e0000 */
[----:B------:R-:W-:Y:S01]  /*61f0*/  IMAD.IADD R20, R23, 0x1, R13 ;  /* 0x0000000117147824 */ /* 0x000fe200078e020d */
[----:B------:R-:W-:Y:S01]  /*6200*/  UISETP.NE.AND UP0, UPT, UR28, 0x1, UPT ;  /* 0x000000011c00788c */ /* 0x000fe2000bf05270 */
[----:B------:R-:W1:Y:S01]  /*6210*/  LDC.64 R16, c[0x0][0x3b8] ;  /* 0x0000ee00ff107b82 */ /* 0x000e620000000a00 */
[C---:B------:R-:W-:Y:S01]  /*6220*/  R2UR UR26, R12.reuse ;  /* 0x000000000c1a72ca */ /* 0x040fe200000e0000 */
[----:B------:R-:W-:Y:S01]  /*6230*/  VIADD R12, R12, 0x1 ;  /* 0x000000010c0c7836 */ /* 0x000fe20000000000 */
[----:B------:R-:W-:Y:S01]  /*6240*/  ULDC.64 UR14, c[0x0][0x198] ;  /* 0x00006600000e7ab9 */ /* 0x000fe20000000a00 */
[----:B------:R-:W-:Y:S01]  /*6250*/  ULDC.64 UR18, c[0x0][0x3b0] ;  /* 0x0000ec0000127ab9 */ /* 0x000fe20000000a00 */
[----:B------:R-:W-:Y:S01]  /*6260*/  ULDC.64 UR22, c[0x0][0x3d0] ;  /* 0x0000f40000167ab9 */ /* 0x000fe20000000a00 */
[----:B------:R-:W-:Y:S01]  /*6270*/  VIADD R9, R9, 0xffffffff ;  /* 0xffffffff09097836 */ /* 0x000fe20000000000 */
[----:B------:R-:W-:Y:S01]  /*6280*/  R2UR UR20, R11 ;  /* 0x000000000b1472ca */ /* 0x000fe200000e0000 */
[----:B------:R-:W1:Y:S01]  /*6290*/  LDC.64 R18, c[0x0][0x3d8] ;  /* 0x0000f600ff127b82 */ /* 0x000e620000000a00 */
[----:B------:R-:W-:Y:S01]  /*62a0*/  R2UR UR21, R10 ;  /* 0x000000000a1572ca */ /* 0x000fe200000e0000 */
[----:B------:R-:W-:Y:S01]  /*62b0*/  @UP0 ULDC.64 UR16, c[0x0][0x390] ;  /* 0x0000e40000100ab9 */ /* 0x000fe20000000a00 */
[----:B------:R-:W-:Y:S01]  /*62c0*/  R2UR UR24, R20 ;  /* 0x00000000141872ca */ /* 0x000fe200000e0000 */
[----:B------:R-:W-:Y:S01]  /*62d0*/  UIADD3 UR25, UR25, 0x36000, URZ ;  /* 0x0003600019197890 */ /* 0x000fe2000fffe03f */
[----:B------:R-:W-:Y:S01]  /*62e0*/  ISETP.GT.AND P5, PT, R9, 0x1, PT ;  /* 0x000000010900780c */ /* 0x000fe20003fa4270 */
[----:B------:R-:W-:Y:S01]  /*62f0*/  USHF.L.U32 UR26, UR26, 0x5, URZ ;  /* 0x000000051a1a7899 */ /* 0x000fe2000800063f */
[----:B------:R-:W-:Y:S01]  /*6300*/  VIADD R8, R8, 0x1 ;  /* 0x0000000108087836 */ /* 0x000fe20000000000 */
[----:B0-----:R-:W-:Y:S01]  /*6310*/  ISETP.NE.AND P2, PT, R15, 0x1, PT ;  /* 0x000000010f00780c */ /* 0x001fe20003f45270 */
[----:B------:R-:W-:Y:S01]  /*6320*/  UMOV UR30, 0x30000 ;  /* 0x00030000001e7882 */ /* 0x000fe20000000000 */
[----:B------:R-:W-:-:S02]  /*6330*/  UMOV UR5, 0x10000000 ;  /* 0x1000000000057882 */ /* 0x000fc40000000000 */
[C---:B------:R-:W-:Y:S01]  /*6340*/  ISETP.NE.AND P4, PT, R8.reuse, 0x12, PT ;  /* 0x000000120800780c */ /* 0x040fe20003f85270 */
[----:B------:R-:W-:Y:S01]  /*6350*/  UMOV UR12, UR20 ;  /* 0x00000014000c7c82 */ /* 0x000fe20008000000 */
[----:B------:R-:W-:Y:S02]  /*6360*/  UMOV UR13, UR21 ;  /* 0x00000015000d7c82 */ /* 0x000fe40008000000 */
[----:B------:R-:W-:-:S05]  /*6370*/  SEL R8, R8, RZ, P4 ;  /* 0x000000ff08087207 */ /* 0x000fca0002000000 */
[----:B------:R-:W-:Y:S01]  /*6380*/  @P2 IMAD.U32 R14, RZ, RZ, UR4 ;  /* 0x00000004ff0e2e24 */ /* 0x000fe2000f8e00ff */
[----:B------:R-:W-:-:S04]  /*6390*/  UMOV UR4, 0x0 ;  /* 0x0000000000047882 */ /* 0x000fc80000000000 */
[----:B------:R-:W-:Y:S02]  /*63a0*/  @P2 R2UR UR10, R14 ;  /* 0x000000000e0a22ca */ /* 0x000fe400000e0000 */
[----:B------:R-:W-:Y:S01]  /*63b0*/  LOP3.LUT R14, R13, 0x400, R0, 0xf8, !PT ;  /* 0x000004000d0e7812 */ /* 0x000fe200078ef800 */
[----:B-1----:R-:W-:Y:S01]  /*63c0*/  IMAD R13, R11, R16, R18 ;  /* 0x000000100b0d7224 */ /* 0x002fe200078e0212 */
[----:B------:R-:W-:Y:S02]  /*63d0*/  ISETP.NE.AND P2, PT, R12, R7, PT ;  /* 0x000000070c00720c */ /* 0x000fe40003f45270 */
[----:B------:R-:W-:Y:S01]  /*63e0*/  SEL R16, RZ, 0x1, P4 ;  /* 0x00000001ff107807 */ /* 0x000fe20002000000 */
[----:B------:R-:W-:Y:S01]  /*63f0*/  IMAD R23, R14, 0x2, R23 ;  /* 0x000000020e177824 */ /* 0x000fe200078e0217 */
[----:B------:R-:W-:Y:S01]  /*6400*/  SEL R12, R12, RZ, P2 ;  /* 0x000000ff0c0c7207 */ /* 0x000fe20001000000 */
[----:B------:R-:W-:Y:S01]  /*6410*/  IMAD R14, R10, R17, R19 ;  /* 0x000000110a0e7224 */ /* 0x000fe200078e0213 */
[----:B------:R-:W-:-:S03]  /*6420*/  LOP3.LUT R5, R5, R16, RZ, 0x3c, !PT ;  /* 0x0000001005057212 */ /* 0x000fc600078e3cff */
[----:B------:R-:W-:Y:S01]  /*6430*/  UIADD3 UR6, -UR10, URZ, URZ ;  /* 0x0000003f0a067290 */ /* 0x000fe2000fffe13f */
[----:B------:R-:W-:Y:S01]  /*6440*/  PRMT R13, R13, 0x40, R14 ;  /* 0x000000400d0d7816 */ /* 0x000fe2000000000e */
[----:B------:R-:W-:Y:S01]  /*6450*/  UIMAD.WIDE.U32 UR8, UR10, UR16, URZ ;  /* 0x000000100a0872a5 */ /* 0x000fe2000f8e003f */
[----:B------:R-:W0:Y:S01]  /*6460*/  LDC R14, c[0x0][0x3c8] ;  /* 0x0000f200ff0e7b82 */ /* 0x000e220000000800 */
[----:B------:R-:W-:Y:S01]  /*6470*/  UMOV UR29, UR10 ;  /* 0x0000000a001d7c82 */ /* 0x000fe20008000000 */
[----:B------:R-:W-:Y:S01]  /*6480*/  R2UR UR16, R2 ;  /* 0x00000000021072ca */ /* 0x000fe200000e0000 */
[----:B------:R-:W-:Y:S01]  /*6490*/  IMAD R15, R15, UR6, R22 ;  /* 0x000000060f0f7c24 */ /* 0x000fe2000f8e0216 */
[----:B------:R-:W-:Y:S01]  /*64a0*/  @UP0 USHF.R.U32.HI UR29, URZ, UR17, UR9 ;  /* 0x000000113f1d0299 */ /* 0x000fe20008011609 */
[----:B------:R-:W-:Y:S01]  /*64b0*/  R2UR UR11, R13 ;  /* 0x000000000d0b72ca */ /* 0x000fe200000e0000 */
[----:B------:R-:W-:Y:S01]  /*64c0*/  VIADD R13, R11, 0x1 ;  /* 0x000000010b0d7836 */ /* 0x000fe20000000000 */
[----:B------:R-:W-:Y:S01]  /*64d0*/  R2UR UR8, R23 ;  /* 0x00000000170872ca */ /* 0x000fe200000e0000 */
[----:B------:R-:W-:Y:S01]  /*64e0*/  UIADD3 UR9, -UR29, URZ, URZ ;  /* 0x0000003f1d097290 */ /* 0x000fe2000fffe13f */
[----:B------:R-:W-:Y:S01]  /*64f0*/  R2UR UR27, R15 ;  /* 0x000000000f1b72ca */ /* 0x000fe200000e0000 */
[----:B------:R-:W-:Y:S01]  /*6500*/  @P2 IMAD.MOV R13, RZ, RZ, R11 ;  /* 0x000000ffff0d2224 */ /* 0x000fe200078e020b */
[----:B------:R-:W-:-:S02]  /*6510*/  UIADD3 UR6, UP1, UR14, 0xf0, URZ ;  /* 0x000000f00e067890 */ /* 0x000fc4000ff3e03f */
[----:B------:R-:W-:Y:S01]  /*6520*/  UIMAD UR28, UR28, UR9, UR10 ;  /* 0x000000091c1c72a4 */ /* 0x000fe2000f8e020a */
[----:B------:R-:W-:Y:S01]  /*6530*/  R2UR UR10, R24 ;  /* 0x00000000180a72ca */ /* 0x000fe200000e0000 */
[----:B------:R-:W-:Y:S02]  /*6540*/  UIADD3 UR14, UP2, UR14, 0x1f0, URZ ;  /* 0x000001f00e0e7890 */ /* 0x000fe4000ff5e03f */
[----:B------:R-:W-:Y:S02]  /*6550*/  UIMAD UR28, UR28, UR19, UR23 ;  /* 0x000000131c1c72a4 */ /* 0x000fe4000f8e0217 */
[----:B------:R-:W-:Y:S02]  /*6560*/  UIADD3.X UR7, URZ, UR15, URZ, UP1, !UPT ;  /* 0x0000000f3f077290 */ /* 0x000fe40008ffe43f */
[----:B------:R-:W-:Y:S02]  /*6570*/  ULOP3.LUT UR19, UR26, 0x10, UR16, 0xf8, !UPT ;  /* 0x000000101a137892 */ /* 0x000fe4000f8ef810 */
[----:B------:R-:W-:Y:S01]  /*6580*/  UIMAD UR27, UR27, UR18, UR22 ;  /* 0x000000121b1b72a4 */ /* 0x000fe2000f8e0216 */
[----:B------:R-:W-:Y:S01]  /*6590*/  R2UR UR18, R21 ;  /* 0x00000000151272ca */ /* 0x000fe200000e0000 */
[----:B------:R-:W-:Y:S01]  /*65a0*/  UPRMT UR22, UR11, 0x5410, URZ ;  /* 0x000054100b167896 */ /* 0x000fe2000800003f */
[C---:B0-----:R-:W-:Y:S01]  /*65b0*/  ISETP.NE.AND P3, PT, R13.reuse, R14, PT ;  /* 0x0000000e0d00720c */ /* 0x041fe20003f65270 */
[----:B------:R-:W-:Y:S01]  /*65c0*/  UIADD3.X UR15, URZ, UR15, URZ, UP2, !UPT ;  /* 0x0000000f3f0f7290 */ /* 0x000fe200097fe43f */
[----:B------:R-:W-:Y:S01]  /*65d0*/  VIADD R14, R10, 0x1 ;  /* 0x000000010a0e7836 */ /* 0x000fe20000000000 */
[----:B------:R-:W-:Y:S01]  /*65e0*/  UIADD3 UR16, UR8, 0x12000, URZ ;  /* 0x0001200008107890 */ /* 0x000fe2000fffe03f */
[----:B------:R-:W-:Y:S01]  /*65f0*/  SEL R11, R13, RZ, P3 ;  /* 0x000000ff0d0b7207 */ /* 0x000fe20001800000 */
[----:B------:R-:W-:Y:S01]  /*6600*/  UIADD3 UR8, UR8, 0x13000, URZ ;  /* 0x0001300008087890 */ /* 0x000fe2000fffe03f */
[----:B------:R-:W-:-:S02]  /*6610*/  UMOV UR17, UR25 ;  /* 0x0000001900117c82 */ /* 0x000fc40008000000 */
[----:B------:R0:W-:Y:S01]  /*6620*/  UTMALDG.4D.IM2COL [UR24], [UR6], UR22 ;  /* 0x00000018060073b4 */ /* 0x0001e20008058016 */
[----:B------:R-:W-:Y:S01]  /*6630*/  UMOV UR9, UR25 ;  /* 0x0000001900097c82 */ /* 0x000fe20008000000 */
[----:B------:R-:W-:-:S03]  /*6640*/  UMOV UR11, UR19 ;  /* 0x00000013000b7c82 */ /* 0x000fc60008000000 */
[----:B------:R-:W-:Y:S01]  /*6650*/  @P3 IMAD.MOV R14, RZ, RZ, R10 ;  /* 0x000000ffff0e3224 */ /* 0x000fe200078e020a */
[----:B------:R0:W-:Y:S03]  /*6660*/  UTMALDG.4D.MULTICAST [UR16], [UR14], UR30, desc[UR4] ;  /* 0x000004100e0073b4 */ /* 0x0001e6000801981e */
[----:B------:R-:W-:Y:S01]  /*6670*/  IMAD.MOV.U32 R10, RZ, RZ, R14 ;  /* 0x000000ffff0a7224 */ /* 0x000fe200078e000e */
[----:B------:R0:W-:Y:S02]  /*6680*/  UTMALDG.4D.MULTICAST [UR8], [UR14], UR30, desc[UR4] ;  /* 0x000004080e0073b4 */ /* 0x0001e4000801981e */
[----:B0-----:R-:W-:Y:S05]  /*6690*/  @P5 BRA `(.L_x_157) ;  /* 0xfffffff800785947 */ /* 0x001fea000383ffff */
.L_x_153:
[----:B------:R-:W-:Y:S01]  /*66a0*/  ISETP.GE.U32.AND P2, PT, R6, 0x12, PT ;  /* 0x000000120600780c */ /* 0x000fe20003f46070 */
[----:B------:R-:W-:Y:S05]  /*66b0*/  WARPSYNC.ALL ;  /* 0x0000000000007948 */ /* 0x000fea0003800000 */
[----:B------:R-:W-:-:S07]  /*66c0*/  ELECT P1, URZ, PT ;  /* 0x00000000003f782f */ /* 0x000fce0003820000 */
[----:B---3-5:R-:W-:-:S05]  /*66d0*/  @P2 IMAD.WIDE.U32 R2, R6, 0x38e38e39, RZ ;  /* 0x38e38e3906022825 */ /* 0x028fca00078e00ff */
[----:B--2---:R-:W-:-:S04]  /*66e0*/  @P2 SHF.R.U32.HI R0, RZ, 0x2, R3 ;  /* 0x00000002ff002819 */ /* 0x004fc80000011603 */
[----:B------:R-:W-:-:S04]  /*66f0*/  @P2 LOP3.LUT R0, R0, 0x1, RZ, 0xc0, !PT ;  /* 0x0000000100002812 */ /* 0x000fc800078ec0ff */
[----:B------:R-:W-:Y:S01]  /*6700*/  @P2 ISETP.NE.U32.AND P0, PT, R0, 0x1, PT ;  /* 0x000000010000280c */ /* 0x000fe20003f05070 */
[----:B------:R-:W-:-:S12]  /*6710*/  @!P1 EXIT ;  /* 0x000000000000994d */ /* 0x000fd80003800000 */
[----:B------:R-:W-:Y:S02]  /*6720*/  LOP3.LUT R4, R4, 0x2, RZ, 0xfc, !PT ;  /* 0x0000000204047812 */ /* 0x000fe400078efcff */
[----:B------:R-:W-:Y:S02]  /*6730*/  @P2 ISETP.NE.U32.AND.EX P0, PT, RZ, RZ, PT, P0 ;  /* 0x000000ffff00220c */ /* 0x000fe40003f05100 */
[----:B------:R-:W-:Y:S01]  /*6740*/  ISETP.NE.AND P1, PT, R4, 0x3, PT ;  /* 0x000000030400780c */ /* 0x000fe20003f25270 */
[----:B------:R-:W-:Y:S01]  /*6750*/  IMAD.MOV.U32 R4, RZ, RZ, 0x1 ;  /* 0x00000001ff047424 */ /* 0x000fe200078e00ff */
[----:B------:R-:W-:-:S11]  /*6760*/  @P2 SEL R4, RZ, 0x1, !P0 ;  /* 0x00000001ff042807 */ /* 0x000fd60004000000 */
[----:B------:R-:W-:Y:S05]  /*6770*/  @!P1 BRA `(.L_x_158) ;  /* 0x0000000000049947 */ /* 0x000fea0003800000 */
[----:B------:R-:W-:Y:S01]  /*6780*/  BPT.TRAP 0x1 ;  /* 0x000000040000795c */ /* 0x000fe20000300000 */
.L_x_158:
[----:B------:R-:W0:Y:S01]  /*6790*/  S2R R5, SR_CgaCtaId ;  /* 0x0000000000057919 */ /* 0x000e220000008800 */
[----:B------:R-:W-:Y:S01]  /*67a0*/  IMAD.WIDE.U32 R2, R6, 0x38e38e39, RZ ;  /* 0x38e38e3906027825 */ /* 0x000fe200078e00ff */
[----:B------:R-:W-:-:S04]  /*67b0*/  MOV R0, 0x400 ;  /* 0x0000040000007802 */ /* 0x000fc80000000f00 */
[----:B------:R-:W-:-:S05]  /*67c0*/  SHF.R.U32.HI R3, RZ, 0x2, R3 ;  /* 0x00000002ff037819 */ /* 0x000fca0000011603 */
[----:B------:R-:W-:Y:S01]  /*67d0*/  IMAD R3, R3, -0x12, R6 ;  /* 0xffffffee03037824 */ /* 0x000fe200078e0206 */
[----:B0-----:R-:W-:Y:S02]  /*67e0*/  LEA R0, R5, R0, 0x18 ;  /* 0x0000000005007211 */ /* 0x001fe400078ec0ff */
[----:B------:R-:W-:-:S03]  /*67f0*/  SHF.L.U32 R5, R4, 0x1f, RZ ;  /* 0x0000001f04057819 */ /* 0x000fc600000006ff */
[----:B------:R-:W-:-:S04]  /*6800*/  VIADD R0, R0, 0x36090 ;  /* 0x0003609000007836 */ /* 0x000fc80000000000 */
[----:B------:R-:W-:-:S07]  /*6810*/  IMAD R2, R3, 0x8, R0 ;  /* 0x0000000803027824 */ /* 0x000fce00078e0200 */
.L_x_159:
[----:B0-----:R0:W1:Y:S02]  /*6820*/  SYNCS.PHASECHK.TRANS64.TRYWAIT P0, [R2+URZ], R5 ;  /* 0x00000005020075a7 */ /* 0x001064000800017f */
[----:B-1----:R-:W-:Y:S05]  /*6830*/  @!P0 NANOSLEEP.SYNCS 0x989680 ;  /* 0x009896800000895d */ /* 0x002fea0003900000 */
[----:B------:R-:W1:Y:S02]  /*6840*/  @!P0 SYNCS.PHASECHK.TRANS64 P0, [R2+URZ], R5 ;  /* 0x00000005020085a7 */ /* 0x000e64000800007f */
[----:B-1----:R-:W-:Y:S05]  /*6850*/  @!P0 BRA `(.L_x_159) ;  /* 0xfffffffc00f08947 */ /* 0x002fea000383ffff */
[----:B------:R-:W-:-:S05]  /*6860*/  VIADD R3, R3, 0x1 ;  /* 0x0000000103037836 */ /* 0x000fca0000000000 */
[----:B------:R-:W-:-:S04]  /*6870*/  ISETP.NE.AND P0, PT, R3, 0x12, PT ;  /* 0x000000120300780c */ /* 0x000fc80003f05270 */
[----:B0-----:R-:W-:Y:S02]  /*6880*/  SEL R5, RZ, 0x1, P0 ;  /* 0x00000001ff057807 */ /* 0x001fe40000000000 */
[----:B------:R-:W-:Y:S02]  /*6890*/  SEL R3, R3, RZ, P0 ;  /* 0x000000ff03037207 */ /* 0x000fe40000000000 */
[----:B------:R-:W-:-:S03]  /*68a0*/  LOP3.LUT R7, R4, R5, RZ, 0x3c, !PT ;  /* 0x0000000504077212 */ /* 0x000fc600078e3cff */
[----:B------:R-:W-:Y:S01]  /*68b0*/  IMAD R2, R3, 0x8, R0 ;  /* 0x0000000803027824 */ /* 0x000fe200078e0200 */
[----:B------:R-:W-:-:S07]  /*68c0*/  SHF.L.U32 R5, R7, 0x1f, RZ ;  /* 0x0000001f07057819 */ /* 0x000fce00000006ff */
.L_x_160:
        /* <DEDUP_REMOVED lines=11> */
.L_x_161:
        /* <DEDUP_REMOVED lines=11> */
.L_x_162:
        /* <DEDUP_REMOVED lines=11> */
.L_x_163:
        /* <DEDUP_REMOVED lines=11> */
.L_x_164:
        /* <DEDUP_REMOVED lines=11> */
.L_x_165:
        /* <DEDUP_REMOVED lines=11> */
.L_x_166:
        /* <DEDUP_REMOVED lines=11> */
.L_x_167:
        /* <DEDUP_REMOVED lines=11> */
.L_x_168:
        /* <DEDUP_REMOVED lines=11> */
.L_x_169:
        /* <DEDUP_REMOVED lines=11> */
.L_x_170:
        /* <DEDUP_REMOVED lines=11> */
.L_x_171:
        /* <DEDUP_REMOVED lines=11> */
.L_x_172:
        /* <DEDUP_REMOVED lines=11> */
.L_x_173:
        /* <DEDUP_REMOVED lines=11> */
.L_x_174:
        /* <DEDUP_REMOVED lines=11> */
.L_x_175:
        /* <DEDUP_REMOVED lines=11> */
.L_x_176:
[----:B0-----:R0:W1:Y:S02]  /*73d0*/  SYNCS.PHASECHK.TRANS64.TRYWAIT P0, [R3+URZ], R0 ;  /* 0x00000000030075a7 */ /* 0x001064000800017f */
[----:B-1----:R-:W-:Y:S05]  /*73e0*/  @!P0 NANOSLEEP.SYNCS 0x989680 ;  /* 0x009896800000895d */ /* 0x002fea0003900000 */
[----:B------:R-:W1:Y:S02]  /*73f0*/  @!P0 SYNCS.PHASECHK.TRANS64 P0, [R3+URZ], R0 ;  /* 0x00000000030085a7 */ /* 0x000e64000800007f */
[----:B-1----:R-:W-:Y:S05]  /*7400*/  @P0 EXIT ;  /* 0x000000000000094d */ /* 0x002fea0003800000 */
[----:B------:R-:W-:Y:S05]  /*7410*/  BRA `(.L_x_176) ;  /* 0xfffffffc00ec7947 */ /* 0x000fea000383ffff */
.L_x_177:
[----:B------:R-:W-:-:S00]  /*7420*/  BRA `(.L_x_177) ;  /* 0xfffffffc00fc7947 */ /* 0x000fc0000383ffff */
[----:B------:R-:W-:-:S00]  /*7430*/  NOP ;  /* 0x0000000000007918 */ /* 0x000fc00000000000 */
        /* <DEDUP_REMOVED lines=12> */
.L_x_178:


//--------------------- .nv.shared._ZN7cutlass13device_kernelINS_4conv6kernel13ConvUniversalINS1_16ConvProblemShapeILNS1_8OperatorE1ELi2EEENS1_10collective14CollectiveConvINS1_46MainloopSm90TmaGmmaWarpSpecializedImplicitGemmILS5_1ELi18ELi2EN4cute5tupleIJNSA_1CILi2EEENSC_ILi1EEESE_EEENS1_36KernelImplicitTmaWarpSpecializedSm90ELi1EEENSB_IJNSC_ILi64EEENSC_ILi128EEENSB_IJNSC_ILi32EEEEEEEEENS_10bfloat16_tESN_NSA_8TiledMMAINSA_8MMA_AtomIJNSA_4SM904GMMA28MMA_64x128x16_F32BF16BF16_SSILNSR_5MajorE0ELST_1ELNSR_7ScaleInE1ELSU_1EEEEEENSA_6LayoutINSB_IJSE_SE_SE_EEENSB_IJNSC_ILi0EEESZ_SZ_EEEEENSB_IJNSA_10UnderscoreES12_S12_EEEEENS7_6detail26Sm90ImplicitGemmTileTraitsINSA_20SM90_TMA_LOAD_IM2COLENSA_14ComposedLayoutINSA_7SwizzleILi2ELi4ELi3EEENSA_18smem_ptr_flag_bitsILi16EEENSX_INSB_IJNSB_IJNSC_ILi8EEES1D_EEENSB_IJSK_SE_EEENSB_IJSE_NSC_ILi18EEEEEEEEENSB_IJNSB_IJSK_NSC_ILi256EEEEEENSB_IJSE_SZ_EEENSB_IJSZ_NSC_ILi2048EEEEEEEEEEEEEvEENS16_INSA_23SM90_TMA_LOAD_MULTICASTENS18_INS19_ILi3ELi4ELi3EEES1C_NSX_INSB_IJNSB_IJSI_SD_EEENSB_IJS1D_NSC_ILi4EEEEEES1H_EEENSB_IJNSB_IJSE_S1M_EEENSB_IJSI_NSC_ILi512EEEEEENSB_IJSZ_NSC_ILi4096EEEEEEEEEEEEEvEEEENS_8epilogue10collective6detail29Sm90TmaWarpSpecializedAdapterINS29_15DefaultEpilogueISN_NSB_IJNSB_IJlllEEESE_SZ_EEES2E_NS28_6thread17LinearCombinationISN_Li1EffLNS2F_9ScaleType4KindE0ELNS_15FloatRoundStyleE2ESN_EENS_4gemm15EpilogueDefaultEEEEEvvEEEEvNT_6ParamsE --------------------------
	.section	.nv.shared._ZN7cutlass13device_kernelINS_4conv6kernel13ConvUniversalINS1_16ConvProblemShapeILNS1_8OperatorE1ELi2EEENS1_10collective14CollectiveConvINS1_46MainloopSm90TmaGmmaWarpSpecializedImplicitGemmILS5_1ELi18ELi2EN4cute5tupleIJNSA_1CILi2EEENSC_ILi1EEESE_EEENS1_36KernelImplicitTmaWarpSpecializedSm90ELi1EEENSB_IJNSC_ILi64EEENSC_ILi128EEENSB_IJNSC_ILi32EEEEEEEEENS_10bfloat16_tESN_NSA_8TiledMMAINSA_8MMA_AtomIJNSA_4SM904GMMA28MMA_64x128x16_F32BF16BF16_SSILNSR_5MajorE0ELST_1ELNSR_7ScaleInE1ELSU_1EEEEEENSA_6LayoutINSB_IJSE_SE_SE_EEENSB_IJNSC_ILi0EEESZ_SZ_EEEEENSB_IJNSA_10UnderscoreES12_S12_EEEEENS7_6detail26Sm90ImplicitGemmTileTraitsINSA_20SM90_TMA_LOAD_IM2COLENSA_14ComposedLayoutINSA_7SwizzleILi2ELi4ELi3EEENSA_18smem_ptr_flag_bitsILi16EEENSX_INSB_IJNSB_IJNSC_ILi8EEES1D_EEENSB_IJSK_SE_EEENSB_IJSE_NSC_ILi18EEEEEEEEENSB_IJNSB_IJSK_NSC_ILi256EEEEEENSB_IJSE_SZ_EEENSB_IJSZ_NSC_ILi2048EEEEEEEEEEEEEvEENS16_INSA_23SM90_TMA_LOAD_MULTICASTENS18_INS19_ILi3ELi4ELi3EEES1C_NSX_INSB_IJNSB_IJSI_SD_EEENSB_IJS1D_NSC_ILi4EEEEEES1H_EEENSB_IJNSB_IJSE_S1M_EEENSB_IJSI_NSC_ILi512EEEEEENSB_IJSZ_NSC_ILi4096EEEEEEEEEEEEEvEEEENS_8epilogue10collective6detail29Sm90TmaWarpSpecializedAdapterINS29_15DefaultEpilogueISN_NSB_IJNSB_IJlllEEESE_SZ_EEES2E_NS28_6thread17LinearCombinationISN_Li1EffLNS2F_9ScaleType4KindE0ELNS_15FloatRoundStyleE2ESN_EENS_4gemm15EpilogueDefaultEEEEEvvEEEEvNT_6ParamsE,"aw",@nobits
	.sectionflags	@""
	.align	16
	.zero		1024


//--------------------- .nv.shared.reserved.0     --------------------------
	.section	.nv.shared.reserved.0,"aw",@nobits
	.weak		__nv_reservedSMEM_offset_0_alias
	.size		__nv_reservedSMEM_offset_0_alias, 0, 0
	.other		__nv_reservedSMEM_offset_0_alias,@"STO_CUDA_RESERVED_SHARED STV_DEFAULT"
__nv_reservedSMEM_offset_0_alias:
	.zero		0


//--------------------- .nv.global                --------------------------
	.section	.nv.global,"aw",@nobits
.nv.global:
	.type		_ZN39_INTERNAL_f61a7463_4_k_cu_d7853264_27704cute1_E,@object
	.size		_ZN39_INTERNAL_f61a7463_4_k_cu_d7853264_27704cute1_E,(_ZN39_INTERNAL_f61a7463_4_k_cu_d7853264_27704cuda3std3__45__cpo6cbeginE - _ZN39_INTERNAL_f61a7463_4_k_cu_d7853264_27704cute1_E)
_ZN39_INTERNAL_f61a7463_4_k_cu_d7853264_27704cute1_E:
	.zero		1
	.type		_ZN39_INTERNAL_f61a7463_4_k_cu_d7853264_27704cuda3std3__45__cpo6cbeginE,@object
	.size		_ZN39_INTERNAL_f61a7463_4_k_cu_d7853264_27704cuda3std3__45__cpo6cbeginE,(_ZN39_INTERNAL_f61a7463_4_k_cu_d7853264_27704cuda3std3__48in_placeE - _ZN39_INTERNAL_f61a7463_4_k_cu_d7853264_27704cuda3std3__45__cpo6cbeginE)
_ZN39_INTERNAL_f61a7463_4_k_cu_d7853264_27704cuda3std3__45__cpo6cbeginE:
	.zero		1
	.type		_ZN39_INTERNAL_f61a7463_4_k_cu_d7853264_27704cuda3std3__48in_placeE,@object
	.size		_ZN39_INTERNAL_f61a7463_4_k_cu_d7853264_27704cuda3std3__48in_placeE,(_ZN39_INTERNAL_f61a7463_4_k_cu_d7853264_27704cuda3std6ranges3__45__cpo9iter_moveE - _ZN39_INTERNAL_f61a7463_4_k_cu_d7853264_27704cuda3std3__48in_placeE)
_ZN39_INTERNAL_f61a7463_4_k_cu_d7853264_27704cuda3std3__48in_placeE:
	.zero		1
	.type		_ZN39_INTERNAL_f61a7463_4_k_cu_d7853264_27704cuda3std6ranges3__45__cpo9iter_moveE,@object
	.size		_ZN39_INTERNAL_f61a7463_4_k_cu_d7853264_27704cuda3std6ranges3__45__cpo9iter_moveE,(_ZN39_INTERNAL_f61a7463_4_k_cu_d7853264_27704cuda3std3__45__cpo5beginE - _ZN39_INTERNAL_f61a7463_4_k_cu_d7853264_27704cuda3std6ranges3__45__cpo9iter_moveE)
_ZN39_INTERNAL_f61a7463_4_k_cu_d7853264_27704cuda3std6ranges3__45__cpo9iter_moveE:
	.zero		1
	.type		_ZN39_INTERNAL_f61a7463_4_k_cu_d7853264_27704cuda3std3__45__cpo5beginE,@object
	.size		_ZN39_INTERNAL_f61a7463_4_k_cu_d7853264_27704cuda3std3__45__cpo5beginE,(_ZN39_INTERNAL_f61a7463_4_k_cu_d7853264_27704cuda3std3__441_GLOBAL__N__f61a7463_4_k_cu_d7853264_27706ignoreE - _ZN39_INTERNAL_f61a7463_4_k_cu_d7853264_27704cuda3std3__45__cpo5beginE)
_ZN39_INTERNAL_f61a7463_4_k_cu_d7853264_27704cuda3std3__45__cpo5beginE:
	.zero		1
	.type		_ZN39_INTERNAL_f61a7463_4_k_cu_d7853264_27704cuda3std3__441_GLOBAL__N__f61a7463_4_k_cu_d7853264_27706ignoreE,@object
	.size		_ZN39_INTERNAL_f61a7463_4_k_cu_d7853264_27704cuda3std3__441_GLOBAL__N__f61a7463_4_k_cu_d7853264_27706ignoreE,(_ZN39_INTERNAL_f61a7463_4_k_cu_d7853264_27704cute7productE - _ZN39_INTERNAL_f61a7463_4_k_cu_d7853264_27704cuda3std3__441_GLOBAL__N__f61a7463_4_k_cu_d7853264_27706ignoreE)
_ZN39_INTERNAL_f61a7463_4_k_cu_d7853264_27704cuda3std3__441_GLOBAL__N__f61a7463_4_k_cu_d7853264_27706ignoreE:
	.zero		1
	.type		_ZN39_INTERNAL_f61a7463_4_k_cu_d7853264_27704cute7productE,@object
	.size		_ZN39_INTERNAL_f61a7463_4_k_cu_d7853264_27704cute7productE,(_ZN39_INTERNAL_f61a7463_4_k_cu_d7853264_27704cuda3std3__45__cpo3endE - _ZN39_INTERNAL_f61a7463_4_k_cu_d7853264_27704cute7productE)
_ZN39_INTERNAL_f61a7463_4_k_cu_d7853264_27704cute7productE:
	.zero		1
	.type		_ZN39_INTERNAL_f61a7463_4_k_cu_d7853264_27704cuda3std3__45__cpo3endE,@object
	.size		_ZN39_INTERNAL_f61a7463_4_k_cu_d7853264_27704cuda3std3__45__cpo3endE,(_ZN39_INTERNAL_f61a7463_4_k_cu_d7853264_27704cuda3std3__419piecewise_constructE - _ZN39_INTERNAL_f61a7463_4_k_cu_d7853264_27704cuda3std3__45__cpo3endE)
_ZN39_INTERNAL_f61a7463_4_k_cu_d7853264_27704cuda3std3__45__cpo3endE:
	.zero		1
	.type		_ZN39_INTERNAL_f61a7463_4_k_cu_d7853264_27704cuda3std3__419piecewise_constructE,@object
	.size		_ZN39_INTERNAL_f61a7463_4_k_cu_d7853264_27704cuda3std3__419piecewise_constructE,(_ZN39_INTERNAL_f61a7463_4_k_cu_d7853264_27704cuda3std3__45__cpo4cendE - _ZN39_INTERNAL_f61a7463_4_k_cu_d7853264_27704cuda3std3__419piecewise_constructE)
_ZN39_INTERNAL_f61a7463_4_k_cu_d7853264_27704cuda3std3__419piecewise_constructE:
	.zero		1
	.type		_ZN39_INTERNAL_f61a7463_4_k_cu_d7853264_27704cuda3std3__45__cpo4cendE,@object
	.size		_ZN39_INTERNAL_f61a7463_4_k_cu_d7853264_27704cuda3std3__45__cpo4cendE,(_ZN39_INTERNAL_f61a7463_4_k_cu_d7853264_27704cuda3std6ranges3__45__cpo4swapE - _ZN39_INTERNAL_f61a7463_4_k_cu_d7853264_27704cuda3std3__45__cpo4cendE)
_ZN39_INTERNAL_f61a7463_4_k_cu_d7853264_27704cuda3std3__45__cpo4cendE:
	.zero		1
	.type		_ZN39_INTERNAL_f61a7463_4_k_cu_d7853264_27704cuda3std6ranges3__45__cpo4swapE,@object
	.size		_ZN39_INTERNAL_f61a7463_4_k_cu_d7853264_27704cuda3std6ranges3__45__cpo4swapE,(.L_7 - _ZN39_INTERNAL_f61a7463_4_k_cu_d7853264_27704cuda3std6ranges3__45__cpo4swapE)
_ZN39_INTERNAL_f61a7463_4_k_cu_d7853264_27704cuda3std6ranges3__45__cpo4swapE:
	.zero		1
.L_7:


//--------------------- .nv.constant0._ZN7cutlass13device_kernelINS_4conv6kernel13ConvUniversalINS1_16ConvProblemShapeILNS1_8OperatorE1ELi2EEENS1_10collective14CollectiveConvINS1_46MainloopSm90TmaGmmaWarpSpecializedImplicitGemmILS5_1ELi18ELi2EN4cute5tupleIJNSA_1CILi2EEENSC_ILi1EEESE_EEENS1_36KernelImplicitTmaWarpSpecializedSm90ELi1EEENSB_IJNSC_ILi64EEENSC_ILi128EEENSB_IJNSC_ILi32EEEEEEEEENS_10bfloat16_tESN_NSA_8TiledMMAINSA_8MMA_AtomIJNSA_4SM904GMMA28MMA_64x128x16_F32BF16BF16_SSILNSR_5MajorE0ELST_1ELNSR_7ScaleInE1ELSU_1EEEEEENSA_6LayoutINSB_IJSE_SE_SE_EEENSB_IJNSC_ILi0EEESZ_SZ_EEEEENSB_IJNSA_10UnderscoreES12_S12_EEEEENS7_6detail26Sm90ImplicitGemmTileTraitsINSA_20SM90_TMA_LOAD_IM2COLENSA_14ComposedLayoutINSA_7SwizzleILi2ELi4ELi3EEENSA_18smem_ptr_flag_bitsILi16EEENSX_INSB_IJNSB_IJNSC_ILi8EEES1D_EEENSB_IJSK_SE_EEENSB_IJSE_NSC_ILi18EEEEEEEEENSB_IJNSB_IJSK_NSC_ILi256EEEEEENSB_IJSE_SZ_EEENSB_IJSZ_NSC_ILi2048EEEEEEEEEEEEEvEENS16_INSA_23SM90_TMA_LOAD_MULTICASTENS18_INS19_ILi3ELi4ELi3EEES1C_NSX_INSB_IJNSB_IJSI_SD_EEENSB_IJS1D_NSC_ILi4EEEEEES1H_EEENSB_IJNSB_IJSE_S1M_EEENSB_IJSI_NSC_ILi512EEEEEENSB_IJSZ_NSC_ILi4096EEEEEEEEEEEEEvEEEENS_8epilogue10collective6detail29Sm90TmaWarpSpecializedAdapterINS29_15DefaultEpilogueISN_NSB_IJNSB_IJlllEEESE_SZ_EEES2E_NS28_6thread17LinearCombinationISN_Li1EffLNS2F_9ScaleType4KindE0ELNS_15FloatRoundStyleE2ESN_EENS_4gemm15EpilogueDefaultEEEEEvvEEEEvNT_6ParamsE --------------------------
	.section	.nv.constant0._ZN7cutlass13device_kernelINS_4conv6kernel13ConvUniversalINS1_16ConvProblemShapeILNS1_8OperatorE1ELi2EEENS1_10collective14CollectiveConvINS1_46MainloopSm90TmaGmmaWarpSpecializedImplicitGemmILS5_1ELi18ELi2EN4cute5tupleIJNSA_1CILi2EEENSC_ILi1EEESE_EEENS1_36KernelImplicitTmaWarpSpecializedSm90ELi1EEENSB_IJNSC_ILi64EEENSC_ILi128EEENSB_IJNSC_ILi32EEEEEEEEENS_10bfloat16_tESN_NSA_8TiledMMAINSA_8MMA_AtomIJNSA_4SM904GMMA28MMA_64x128x16_F32BF16BF16_SSILNSR_5MajorE0ELST_1ELNSR_7ScaleInE1ELSU_1EEEEEENSA_6LayoutINSB_IJSE_SE_SE_EEENSB_IJNSC_ILi0EEESZ_SZ_EEEEENSB_IJNSA_10UnderscoreES12_S12_EEEEENS7_6detail26Sm90ImplicitGemmTileTraitsINSA_20SM90_TMA_LOAD_IM2COLENSA_14ComposedLayoutINSA_7SwizzleILi2ELi4ELi3EEENSA_18smem_ptr_flag_bitsILi16EEENSX_INSB_IJNSB_IJNSC_ILi8EEES1D_EEENSB_IJSK_SE_EEENSB_IJSE_NSC_ILi18EEEEEEEEENSB_IJNSB_IJSK_NSC_ILi256EEEEEENSB_IJSE_SZ_EEENSB_IJSZ_NSC_ILi2048EEEEEEEEEEEEEvEENS16_INSA_23SM90_TMA_LOAD_MULTICASTENS18_INS19_ILi3ELi4ELi3EEES1C_NSX_INSB_IJNSB_IJSI_SD_EEENSB_IJS1D_NSC_ILi4EEEEEES1H_EEENSB_IJNSB_IJSE_S1M_EEENSB_IJSI_NSC_ILi512EEEEEENSB_IJSZ_NSC_ILi4096EEEEEEEEEEEEEvEEEENS_8epilogue10collective6detail29Sm90TmaWarpSpecializedAdapterINS29_15DefaultEpilogueISN_NSB_IJNSB_IJlllEEESE_SZ_EEES2E_NS28_6thread17LinearCombinationISN_Li1EffLNS2F_9ScaleType4KindE0ELNS_15FloatRoundStyleE2ESN_EENS_4gemm15EpilogueDefaultEEEEEvvEEEEvNT_6ParamsE,"a",@progbits
	.sectionflags	@""
	.align	4
.nv.constant0._ZN7cutlass13device_kernelINS_4conv6kernel13ConvUniversalINS1_16ConvProblemShapeILNS1_8OperatorE1ELi2EEENS1_10collective14CollectiveConvINS1_46MainloopSm90TmaGmmaWarpSpecializedImplicitGemmILS5_1ELi18ELi2EN4cute5tupleIJNSA_1CILi2EEENSC_ILi1EEESE_EEENS1_36KernelImplicitTmaWarpSpecializedSm90ELi1EEENSB_IJNSC_ILi64EEENSC_ILi128EEENSB_IJNSC_ILi32EEEEEEEEENS_10bfloat16_tESN_NSA_8TiledMMAINSA_8MMA_AtomIJNSA_4SM904GMMA28MMA_64x128x16_F32BF16BF16_SSILNSR_5MajorE0ELST_1ELNSR_7ScaleInE1ELSU_1EEEEEENSA_6LayoutINSB_IJSE_SE_SE_EEENSB_IJNSC_ILi0EEESZ_SZ_EEEEENSB_IJNSA_10UnderscoreES12_S12_EEEEENS7_6detail26Sm90ImplicitGemmTileTraitsINSA_20SM90_TMA_LOAD_IM2COLENSA_14ComposedLayoutINSA_7SwizzleILi2ELi4ELi3EEENSA_18smem_ptr_flag_bitsILi16EEENSX_INSB_IJNSB_IJNSC_ILi8EEES1D_EEENSB_IJSK_SE_EEENSB_IJSE_NSC_ILi18EEEEEEEEENSB_IJNSB_IJSK_NSC_ILi256EEEEEENSB_IJSE_SZ_EEENSB_IJSZ_NSC_ILi2048EEEEEEEEEEEEEvEENS16_INSA_23SM90_TMA_LOAD_MULTICASTENS18_INS19_ILi3ELi4ELi3EEES1C_NSX_INSB_IJNSB_IJSI_SD_EEENSB_IJS1D_NSC_ILi4EEEEEES1H_EEENSB_IJNSB_IJSE_S1M_EEENSB_IJSI_NSC_ILi512EEEEEENSB_IJSZ_NSC_ILi4096EEEEEEEEEEEEEvEEEENS_8epilogue10collective6detail29Sm90TmaWarpSpecializedAdapterINS29_15DefaultEpilogueISN_NSB_IJNSB_IJlllEEESE_SZ_EEES2E_NS28_6thread17LinearCombinationISN_Li1EffLNS2F_9ScaleType4KindE0ELNS_15FloatRoundStyleE2ESN_EENS_4gemm15EpilogueDefaultEEEEEvvEEEEvNT_6ParamsE:
	.zero		1536


//--------------------- SYMBOLS --------------------------

	.type		.nv.reservedSmem.offset0,@object
	.size		.nv.reservedSmem.offset0,0x4
